// auto-generated by cutlass_sweep.gemm — config: {"arch": "sm_90", "cluster_m": 1, "cluster_n": 1, "dtype": "int8", "stages": 3, "tile_k": 128, "tile_m": 64, "tile_n": 64}
#include "cutlass/cutlass.h"
#include "cutlass/gemm/collective/collective_builder.hpp"
#include "cutlass/gemm/device/gemm_universal_adapter.h"
#include "cutlass/gemm/kernel/gemm_universal.hpp"
#include "cutlass/epilogue/collective/collective_builder.hpp"

using ElemA = int8_t;
using ElemB = int8_t;
using ElemCD = int8_t;
using Acc  = int32_t;
using TileShape    = cute::Shape<cute::_64, cute::_64, cute::_128>;
using ClusterShape = cute::Shape<cute::_1, cute::_1, cute::_1>;

using CollectiveEpilogue = typename cutlass::epilogue::collective::CollectiveBuilder<
    cutlass::arch::Sm90, cutlass::arch::OpClassTensorOp,
    TileShape, ClusterShape,
    cutlass::epilogue::collective::EpilogueTileAuto,
    Acc, Acc,
    ElemCD, cutlass::layout::RowMajor, 128 / cutlass::sizeof_bits<ElemCD>::value,
    ElemCD, cutlass::layout::RowMajor, 128 / cutlass::sizeof_bits<ElemCD>::value,
    cutlass::epilogue::collective::EpilogueScheduleAuto
  >::CollectiveOp;

using CollectiveMainloop = typename cutlass::gemm::collective::CollectiveBuilder<
    cutlass::arch::Sm90, cutlass::arch::OpClassTensorOp,
    ElemA, cutlass::layout::RowMajor, 128 / cutlass::sizeof_bits<ElemA>::value,
    ElemB, cutlass::layout::ColumnMajor, 128 / cutlass::sizeof_bits<ElemB>::value,
    Acc,
    TileShape, ClusterShape,
    cutlass::gemm::collective::StageCount<3>,
    cutlass::gemm::collective::KernelScheduleAuto
  >::CollectiveOp;

using GemmKernel = cutlass::gemm::kernel::GemmUniversal<
    cute::Shape<int,int,int,int>,
    CollectiveMainloop,
    CollectiveEpilogue
>;
using Gemm = cutlass::gemm::device::GemmUniversalAdapter<GemmKernel>;

// Force the device kernel symbol into the cubin without needing a host main.
auto* _anchor = &cutlass::device_kernel<GemmKernel>;


// ===== COMPILED SASS (sm_90a) =====

	.target	sm_90a

	.elftype	@"ET_EXEC"


//--------------------- .note.nv.tkinfo           --------------------------
	.section	.note.nv.tkinfo,"",@"SHT_NOTE"
	.sectionflags	@"SHF_NOTE_NV_TKINFO"
	.tkinfo
        /*0018*/ 	.word	0x00000002
        /*0030*/ 	.string	""
        /*0030*/ 	.string	"ptxas"
        /*0030*/ 	.string	"Cuda compilation tools, release 13.0, V13.0.88"
        /*0030*/ 	.string	"Build cuda_13.0.r13.0/compiler.36424714_0"
        /*0030*/ 	.string	"-arch sm_90a -m 64 "



//--------------------- .note.nv.cuinfo           --------------------------
	.section	.note.nv.cuinfo,"",@"SHT_NOTE"
	.sectionflags	@"SHF_NOTE_NV_CUINFO"
        /*0018*/ 	.short	0x0002
        /*001a*/ 	.short	0x005a
        /*001c*/ 	.short	0x0082
	.zero		2


//--------------------- .nv.info                  --------------------------
	.section	.nv.info,"",@"SHT_CUDA_INFO"
	.align	4


	//----- nvinfo : EIATTR_REGCOUNT
	.align		4
        /*0000*/ 	.byte	0x04, 0x2f
        /*0002*/ 	.short	(.L_15 - .L_14)
	.align		4
.L_14:
        /*0004*/ 	.word	index@(_ZN7cutlass13device_kernelINS_4gemm6kernel13GemmUniversalIN4cute5tupleIJiiiiEEENS1_10collective13CollectiveMmaINS1_34MainloopSm90TmaGmmaWarpSpecializedILi3ENS5_IJNS4_1CILi1EEESB_SB_EEENS1_32KernelTmaWarpSpecializedPingpongEEENS5_IJNSA_ILi64EEESF_NSA_ILi128EEEEEEaNS5_IJlSB_lEEEaSI_NS4_8TiledMMAINS4_8MMA_AtomIJNS4_4SM904GMMA26MMA_64x64x32_S32S8S8_SS_TNEEEENS4_6LayoutISC_NS5_IJNSA_ILi0EEESQ_SQ_EEEEENS5_IJNS4_10UnderscoreEST_ST_EEEEENS4_13SM90_TMA_LOADENS4_14ComposedLayoutINS4_7SwizzleILi3ELi4ELi3EEENS4_18smem_ptr_flag_bitsILi8EEENSP_INS5_IJNSA_ILi8EEESG_EEENS5_IJSG_SB_EEEEEEEvNS4_8identityESW_S16_vS17_EENS_8epilogue10collective6detail29Sm90TmaWarpSpecializedAdapterINS1A_15DefaultEpilogueIaSI_SI_NS19_6thread17LinearCombinationIaLi1EiiLNS1E_9ScaleType4KindE0ELNS_15FloatRoundStyleE2EaEENS1_15EpilogueDefaultEEEEEvvEEEEvNT_6ParamsE)
        /*0008*/ 	.word	0x000000a8


	//----- nvinfo : EIATTR_FRAME_SIZE
	.align		4
.L_15:
        /*000c*/ 	.byte	0x04, 0x11
        /*000e*/ 	.short	(.L_17 - .L_16)
	.align		4
.L_16:
        /*0010*/ 	.word	index@(_ZN7cutlass13device_kernelINS_4gemm6kernel13GemmUniversalIN4cute5tupleIJiiiiEEENS1_10collective13CollectiveMmaINS1_34MainloopSm90TmaGmmaWarpSpecializedILi3ENS5_IJNS4_1CILi1EEESB_SB_EEENS1_32KernelTmaWarpSpecializedPingpongEEENS5_IJNSA_ILi64EEESF_NSA_ILi128EEEEEEaNS5_IJlSB_lEEEaSI_NS4_8TiledMMAINS4_8MMA_AtomIJNS4_4SM904GMMA26MMA_64x64x32_S32S8S8_SS_TNEEEENS4_6LayoutISC_NS5_IJNSA_ILi0EEESQ_SQ_EEEEENS5_IJNS4_10UnderscoreEST_ST_EEEEENS4_13SM90_TMA_LOADENS4_14ComposedLayoutINS4_7SwizzleILi3ELi4ELi3EEENS4_18smem_ptr_flag_bitsILi8EEENSP_INS5_IJNSA_ILi8EEESG_EEENS5_IJSG_SB_EEEEEEEvNS4_8identityESW_S16_vS17_EENS_8epilogue10collective6detail29Sm90TmaWarpSpecializedAdapterINS1A_15DefaultEpilogueIaSI_SI_NS19_6thread17LinearCombinationIaLi1EiiLNS1E_9ScaleType4KindE0ELNS_15FloatRoundStyleE2EaEENS1_15EpilogueDefaultEEEEEvvEEEEvNT_6ParamsE)
        /*0014*/ 	.word	0x00000008


	//----- nvinfo : EIATTR_MIN_STACK_SIZE
	.align		4
.L_17:
        /*0018*/ 	.byte	0x04, 0x12
        /*001a*/ 	.short	(.L_19 - .L_18)
	.align		4
.L_18:
        /*001c*/ 	.word	index@(_ZN7cutlass13device_kernelINS_4gemm6kernel13GemmUniversalIN4cute5tupleIJiiiiEEENS1_10collective13CollectiveMmaINS1_34MainloopSm90TmaGmmaWarpSpecializedILi3ENS5_IJNS4_1CILi1EEESB_SB_EEENS1_32KernelTmaWarpSpecializedPingpongEEENS5_IJNSA_ILi64EEESF_NSA_ILi128EEEEEEaNS5_IJlSB_lEEEaSI_NS4_8TiledMMAINS4_8MMA_AtomIJNS4_4SM904GMMA26MMA_64x64x32_S32S8S8_SS_TNEEEENS4_6LayoutISC_NS5_IJNSA_ILi0EEESQ_SQ_EEEEENS5_IJNS4_10UnderscoreEST_ST_EEEEENS4_13SM90_TMA_LOADENS4_14ComposedLayoutINS4_7SwizzleILi3ELi4ELi3EEENS4_18smem_ptr_flag_bitsILi8EEENSP_INS5_IJNSA_ILi8EEESG_EEENS5_IJSG_SB_EEEEEEEvNS4_8identityESW_S16_vS17_EENS_8epilogue10collective6detail29Sm90TmaWarpSpecializedAdapterINS1A_15DefaultEpilogueIaSI_SI_NS19_6thread17LinearCombinationIaLi1EiiLNS1E_9ScaleType4KindE0ELNS_15FloatRoundStyleE2EaEENS1_15EpilogueDefaultEEEEEvvEEEEvNT_6ParamsE)
        /*0020*/ 	.word	0x00000008
.L_19:


//--------------------- .nv.compat                --------------------------
	.section	.nv.compat,"",@"SHT_CUDA_COMPAT_INFO"
	.align	4
        /*0000*/ 	.byte	0x02, 0x09, 0x01, 0x00, 0x02, 0x02, 0x04, 0x00, 0x02, 0x05, 0x05, 0x00, 0x03, 0x07, 0x01, 0x01
        /*0010*/ 	.byte	0x02, 0x03, 0x01, 0x00, 0x02, 0x06, 0x01, 0x00, 0x04, 0x0b, 0x08, 0x00, 0x00, 0x00, 0x00, 0x00
        /*0020*/ 	.byte	0x00, 0x00, 0x00, 0x00


//--------------------- .nv.info._ZN7cutlass13device_kernelINS_4gemm6kernel13GemmUniversalIN4cute5tupleIJiiiiEEENS1_10collective13CollectiveMmaINS1_34MainloopSm90TmaGmmaWarpSpecializedILi3ENS5_IJNS4_1CILi1EEESB_SB_EEENS1_32KernelTmaWarpSpecializedPingpongEEENS5_IJNSA_ILi64EEESF_NSA_ILi128EEEEEEaNS5_IJlSB_lEEEaSI_NS4_8TiledMMAINS4_8MMA_AtomIJNS4_4SM904GMMA26MMA_64x64x32_S32S8S8_SS_TNEEEENS4_6LayoutISC_NS5_IJNSA_ILi0EEESQ_SQ_EEEEENS5_IJNS4_10UnderscoreEST_ST_EEEEENS4_13SM90_TMA_LOADENS4_14ComposedLayoutINS4_7SwizzleILi3ELi4ELi3EEENS4_18smem_ptr_flag_bitsILi8EEENSP_INS5_IJNSA_ILi8EEESG_EEENS5_IJSG_SB_EEEEEEEvNS4_8identityESW_S16_vS17_EENS_8epilogue10collective6detail29Sm90TmaWarpSpecializedAdapterINS1A_15DefaultEpilogueIaSI_SI_NS19_6thread17LinearCombinationIaLi1EiiLNS1E_9ScaleType4KindE0ELNS_15FloatRoundStyleE2EaEENS1_15EpilogueDefaultEEEEEvvEEEEvNT_6ParamsE --------------------------
	.section	.nv.info._ZN7cutlass13device_kernelINS_4gemm6kernel13GemmUniversalIN4cute5tupleIJiiiiEEENS1_10collective13CollectiveMmaINS1_34MainloopSm90TmaGmmaWarpSpecializedILi3ENS5_IJNS4_1CILi1EEESB_SB_EEENS1_32KernelTmaWarpSpecializedPingpongEEENS5_IJNSA_ILi64EEESF_NSA_ILi128EEEEEEaNS5_IJlSB_lEEEaSI_NS4_8TiledMMAINS4_8MMA_AtomIJNS4_4SM904GMMA26MMA_64x64x32_S32S8S8_SS_TNEEEENS4_6LayoutISC_NS5_IJNSA_ILi0EEESQ_SQ_EEEEENS5_IJNS4_10UnderscoreEST_ST_EEEEENS4_13SM90_TMA_LOADENS4_14ComposedLayoutINS4_7SwizzleILi3ELi4ELi3EEENS4_18smem_ptr_flag_bitsILi8EEENSP_INS5_IJNSA_ILi8EEESG_EEENS5_IJSG_SB_EEEEEEEvNS4_8identityESW_S16_vS17_EENS_8epilogue10collective6detail29Sm90TmaWarpSpecializedAdapterINS1A_15DefaultEpilogueIaSI_SI_NS19_6thread17LinearCombinationIaLi1EiiLNS1E_9ScaleType4KindE0ELNS_15FloatRoundStyleE2EaEENS1_15EpilogueDefaultEEEEEvvEEEEvNT_6ParamsE,"",@"SHT_CUDA_INFO"
	.sectionflags	@""
	.align	4


	//----- nvinfo : EIATTR_CUDA_API_VERSION
	.align		4
        /*0000*/ 	.byte	0x04, 0x37
        /*0002*/ 	.short	(.L_21 - .L_20)
.L_20:
        /*0004*/ 	.word	0x00000082


	//----- nvinfo : EIATTR_KPARAM_INFO
	.align		4
.L_21:
        /*0008*/ 	.byte	0x04, 0x17
        /*000a*/ 	.short	(.L_23 - .L_22)
.L_22:
        /*000c*/ 	.word	0x00000000
        /*0010*/ 	.short	0x0000
        /*0012*/ 	.short	0x0070
        /*0014*/ 	.byte	0x00, 0xf0, 0x01, 0x10


	//----- nvinfo : EIATTR_SPARSE_MMA_MASK
	.align		4
.L_23:
        /*0018*/ 	.byte	0x03, 0x50
        /*001a*/ 	.short	0x0000


	//----- nvinfo : EIATTR_MAXREG_COUNT
	.align		4
        /*001c*/ 	.byte	0x03, 0x1b
        /*001e*/ 	.short	0x00a8


	//----- nvinfo : EIATTR_NUM_BARRIERS
	.align		4
        /*0020*/ 	.byte	0x02, 0x4c
        /*0022*/ 	.byte	0x01
	.zero		1


	//----- nvinfo : EIATTR_EXTERNS
	.align		4
        /*0024*/ 	.byte	0x04, 0x0f
        /*0026*/ 	.short	(.L_25 - .L_24)


	//   ....[0]....
	.align		4
.L_24:
        /*0028*/ 	.word	index@(__assertfail)


	//----- nvinfo : EIATTR_ANNOTATIONS
	.align		4
.L_25:
        /*002c*/ 	.byte	0x04, 0x55
        /*002e*/ 	.short	(.L_27 - .L_26)


	//   ....[0]....
.L_26:
        /*0030*/ 	.word	0x00000001
        /*0034*/ 	.byte	0xb0, 0x0a, 0x00, 0x00, 0x01, 0x00, 0x00, 0x00, 0x90, 0x3c, 0x00, 0x00, 0x01, 0x00, 0x00, 0x00
        /*0044*/ 	.byte	0x80, 0x48, 0x00, 0x00


	//----- nvinfo : EIATTR_MERCURY_ISA_VERSION
	.align		4
.L_27:
        /*0048*/ 	.byte	0x03, 0x5f
        /*004a*/ 	.short	0x0101


	//----- nvinfo : EIATTR_INT_WARP_WIDE_INSTR_OFFSETS
	.align		4
        /*004c*/ 	.byte	0x04, 0x31
        /*004e*/ 	.short	(.L_29 - .L_28)


	//   ....[0]....
.L_28:
        /*0050*/ 	.word	0x000003c0


	//   ....[1]....
        /*0054*/ 	.word	0x000003e0


	//   ....[2]....
        /*0058*/ 	.word	0x00000460


	//   ....[3]....
        /*005c*/ 	.word	0x00000470


	//   ....[4]....
        /*0060*/ 	.word	0x00000480


	//   ....[5]....
        /*0064*/ 	.word	0x000004a0


	//   ....[6]....
        /*0068*/ 	.word	0x00000530


	//   ....[7]....
        /*006c*/ 	.word	0x00000550


	//----- nvinfo : EIATTR_COOP_GROUP_MASK_REGIDS
	.align		4
.L_29:
        /*0070*/ 	.byte	0x04, 0x29
        /*0072*/ 	.short	(.L_31 - .L_30)


	//   ....[0]....
.L_30:
        /*0074*/ 	.word	0xffffffff


	//   ....[1]....
        /*0078*/ 	.word	0xffffffff


	//   ....[2]....
        /*007c*/ 	.word	0xffffffff


	//   ....[3]....
        /*0080*/ 	.word	0xffffffff


	//   ....[4]....
        /*0084*/ 	.word	0xffffffff


	//   ....[5]....
        /*0088*/ 	.word	0xffffffff


	//----- nvinfo : EIATTR_COOP_GROUP_INSTR_OFFSETS
	.align		4
.L_31:
        /*008c*/ 	.byte	0x04, 0x28
        /*008e*/ 	.short	(.L_33 - .L_32)


	//   ....[0]....
.L_32:
        /*0090*/ 	.word	0x00000070


	//   ....[1]....
        /*0094*/ 	.word	0x00000080


	//   ....[2]....
        /*0098*/ 	.word	0x00000140


	//   ....[3]....
        /*009c*/ 	.word	0x000002b0


	//   ....[4]....
        /*00a0*/ 	.word	0x000002f0


	//   ....[5]....
        /*00a4*/ 	.word	0x00000340


	//----- nvinfo : EIATTR_REG_RECONFIG
	.align		4
.L_33:
        /*00a8*/ 	.byte	0x01, 0x54
	.zero		2


	//----- nvinfo : EIATTR_SYSCALL_OFFSETS
	.align		4
        /*00ac*/ 	.byte	0x04, 0x46
        /*00ae*/ 	.short	(.L_35 - .L_34)


	//   ....[0]....
.L_34:
        /*00b0*/ 	.word	0x000015d0


	//----- nvinfo : EIATTR_MBARRIER_INSTR_OFFSETS
	.align		4
.L_35:
        /*00b4*/ 	.byte	0x04, 0x39
        /*00b6*/ 	.short	(.L_37 - .L_36)


	//   ....[0]....
.L_36:
        /*00b8*/ 	.word	0x00000240
        /*00bc*/ 	.word	0x000000ff
        /*00c0*/ 	.word	0x00000000
        /*00c4*/ 	.short	0x0100
        /*00c6*/ 	.byte	0x08
	.zero		1


	//   ....[1]....
        /*00c8*/ 	.word	0x00000250
        /*00cc*/ 	.word	0x000000ff
        /*00d0*/ 	.word	0x00000018
        /*00d4*/ 	.short	0x0100
        /*00d6*/ 	.byte	0x08
	.zero		1


	//   ....[2]....
        /*00d8*/ 	.word	0x00000260
        /*00dc*/ 	.word	0x000000ff
        /*00e0*/ 	.word	0x00000008
        /*00e4*/ 	.short	0x0100
        /*00e6*/ 	.byte	0x08
	.zero		1


	//   ....[3]....
        /*00e8*/ 	.word	0x00000270
        /*00ec*/ 	.word	0x000000ff
        /*00f0*/ 	.word	0x00000020
        /*00f4*/ 	.short	0x0100
        /*00f6*/ 	.byte	0x08
	.zero		1


	//   ....[4]....
        /*00f8*/ 	.word	0x00000280
        /*00fc*/ 	.word	0x000000ff
        /*0100*/ 	.word	0x00000010
        /*0104*/ 	.short	0x0100
        /*0106*/ 	.byte	0x08
	.zero		1


	//   ....[5]....
        /*0108*/ 	.word	0x00000290
        /*010c*/ 	.word	0x000000ff
        /*0110*/ 	.word	0x00000028
        /*0114*/ 	.short	0x0100
        /*0116*/ 	.byte	0x08
	.zero		1


	//   ....[6]....
        /*0118*/ 	.word	0x00000590
        /*011c*/ 	.word	0x000000ff
        /*0120*/ 	.word	0x00000060
        /*0124*/ 	.short	0x0100
        /*0126*/ 	.byte	0x08
	.zero		1


	//   ....[7]....
        /*0128*/ 	.word	0x00000600
        /*012c*/ 	.word	0x000000ff
        /*0130*/ 	.word	0x00000068
        /*0134*/ 	.short	0x0100
        /*0136*/ 	.byte	0x08
	.zero		1


	//   ....[8]....
        /*0138*/ 	.word	0x00000620
        /*013c*/ 	.word	0x000000ff
        /*0140*/ 	.word	0x00000040
        /*0144*/ 	.short	0x0100
        /*0146*/ 	.byte	0x09
	.zero		1


	//   ....[9]....
        /*0148*/ 	.word	0x00000630
        /*014c*/ 	.word	0x000000ff
        /*0150*/ 	.word	0x00000048
        /*0154*/ 	.short	0x0100
        /*0156*/ 	.byte	0x09
	.zero		1


	//   ....[10]....
        /*0158*/ 	.word	0x00000640
        /*015c*/ 	.word	0x000000ff
        /*0160*/ 	.word	0x00000050
        /*0164*/ 	.short	0x0100
        /*0166*/ 	.byte	0x09
	.zero		1


	//   ....[11]....
        /*0168*/ 	.word	0x00000650
        /*016c*/ 	.word	0x000000ff
        /*0170*/ 	.word	0x00000058
        /*0174*/ 	.short	0x0100
        /*0176*/ 	.byte	0x09
	.zero		1


	//   ....[12]....
        /*0178*/ 	.word	0x000014b0
        /*017c*/ 	.word	0x0000003d
        /*0180*/ 	.word	0x00000000
        /*0184*/ 	.short	0x010a
        /*0186*/ 	.byte	0x2a
	.zero		1


	//   ....[13]....
        /*0188*/ 	.word	0x00001660
        /*018c*/ 	.word	0x00000003
        /*0190*/ 	.word	0x00000000
        /*0194*/ 	.short	0x010a
        /*0196*/ 	.byte	0x3f
	.zero		1


	//   ....[14]....
        /*0198*/ 	.word	0x000016a0
        /*019c*/ 	.word	0x00000003
        /*01a0*/ 	.word	0x00000000
        /*01a4*/ 	.short	0x010a
        /*01a6*/ 	.byte	0x3f
	.zero		1


	//   ....[15]....
        /*01a8*/ 	.word	0x000019a0
        /*01ac*/ 	.word	0x000000ff
        /*01b0*/ 	.word	0x00000000
        /*01b4*/ 	.short	0x010a
        /*01b6*/ 	.byte	0x04
	.zero		1


	//   ....[16]....
        /*01b8*/ 	.word	0x000019e0
        /*01bc*/ 	.word	0x000000ff
        /*01c0*/ 	.word	0x00000000
        /*01c4*/ 	.short	0x010a
        /*01c6*/ 	.byte	0x04
	.zero		1


	//   ....[17]....
        /*01c8*/ 	.word	0x00001c40
        /*01cc*/ 	.word	0x000000ff
        /*01d0*/ 	.word	0x00000000
        /*01d4*/ 	.short	0x0101
        /*01d6*/ 	.byte	0x04
	.zero		1


	//   ....[18]....
        /*01d8*/ 	.word	0x00001d30
        /*01dc*/ 	.word	0x0000003e
        /*01e0*/ 	.word	0x00000000
        /*01e4*/ 	.short	0x0101
        /*01e6*/ 	.byte	0x2f
	.zero		1


	//   ....[19]....
        /*01e8*/ 	.word	0x00001e00
        /*01ec*/ 	.word	0x000000ff
        /*01f0*/ 	.word	0x00000000
        /*01f4*/ 	.short	0x0101
        /*01f6*/ 	.byte	0x06
	.zero		1


	//   ....[20]....
        /*01f8*/ 	.word	0x00001eb0
        /*01fc*/ 	.word	0x0000003d
        /*0200*/ 	.word	0x00000010
        /*0204*/ 	.short	0x010a
        /*0206*/ 	.byte	0x2a
	.zero		1


	//   ....[21]....
        /*0208*/ 	.word	0x00003cb0
        /*020c*/ 	.word	0x00000040
        /*0210*/ 	.word	0x00000000
        /*0214*/ 	.short	0x0101
        /*0216*/ 	.byte	0x2f
	.zero		1


	//   ....[22]....
        /*0218*/ 	.word	0x00004610
        /*021c*/ 	.word	0x0000000a
        /*0220*/ 	.word	0x00000018
        /*0224*/ 	.short	0x010a
        /*0226*/ 	.byte	0x3f
	.zero		1


	//   ....[23]....
        /*0228*/ 	.word	0x00004990
        /*022c*/ 	.word	0x00000005
        /*0230*/ 	.word	0x00000068
        /*0234*/ 	.short	0x0101
        /*0236*/ 	.byte	0x3f
	.zero		1


	//   ....[24]....
        /*0238*/ 	.word	0x00005110
        /*023c*/ 	.word	0x00000009
        /*0240*/ 	.word	0x00000000
        /*0244*/ 	.short	0x010a
        /*0246*/ 	.byte	0x3f
	.zero		1


	//   ....[25]....
        /*0248*/ 	.word	0x00005190
        /*024c*/ 	.word	0x00000006
        /*0250*/ 	.word	0x00000000
        /*0254*/ 	.short	0x010a
        /*0256*/ 	.byte	0x3f
	.zero		1


	//   ....[26]....
        /*0258*/ 	.word	0x00005220
        /*025c*/ 	.word	0x00000003
        /*0260*/ 	.word	0x00000000
        /*0264*/ 	.short	0x010a
        /*0266*/ 	.byte	0x3f
	.zero		1


	//   ....[27]....
        /*0268*/ 	.word	0x00005280
        /*026c*/ 	.word	0x0000003f
        /*0270*/ 	.word	0x00000000
        /*0274*/ 	.short	0x010a
        /*0276*/ 	.byte	0x3f
	.zero		1


	//   ....[28]....
        /*0278*/ 	.word	0x000052d0
        /*027c*/ 	.word	0x00000003
        /*0280*/ 	.word	0x00000000
        /*0284*/ 	.short	0x010a
        /*0286*/ 	.byte	0x3f
	.zero		1


	//   ....[29]....
        /*0288*/ 	.word	0x00005330
        /*028c*/ 	.word	0x00000004
        /*0290*/ 	.word	0x00000000
        /*0294*/ 	.short	0x010a
        /*0296*/ 	.byte	0x3f
	.zero		1


	//   ....[30]....
        /*0298*/ 	.word	0x00005380
        /*029c*/ 	.word	0x0000003f
        /*02a0*/ 	.word	0x00000010
        /*02a4*/ 	.short	0x010a
        /*02a6*/ 	.byte	0x3f
	.zero		1


	//   ....[31]....
        /*02a8*/ 	.word	0x00005450
        /*02ac*/ 	.word	0x0000000a
        /*02b0*/ 	.word	0x00000018
        /*02b4*/ 	.short	0x010a
        /*02b6*/ 	.byte	0x3f
	.zero		1


	//   ....[32]....
        /*02b8*/ 	.word	0x00005520
        /*02bc*/ 	.word	0x00000009
        /*02c0*/ 	.word	0x00000000
        /*02c4*/ 	.short	0x010a
        /*02c6*/ 	.byte	0x3f
	.zero		1


	//   ....[33]....
        /*02c8*/ 	.word	0x00005570
        /*02cc*/ 	.word	0x00000006
        /*02d0*/ 	.word	0x00000000
        /*02d4*/ 	.short	0x010a
        /*02d6*/ 	.byte	0x3f
	.zero		1


	//----- nvinfo : EIATTR_NUM_MBARRIERS
	.align		4
.L_37:
        /*02d8*/ 	.byte	0x03, 0x38
        /*02da*/ 	.short	0x000c


	//----- nvinfo : EIATTR_EXIT_INSTR_OFFSETS
	.align		4
        /*02dc*/ 	.byte	0x04, 0x1c
        /*02de*/ 	.short	(.L_39 - .L_38)


	//   ....[0]....
.L_38:
        /*02e0*/ 	.word	0x00001160


	//   ....[1]....
        /*02e4*/ 	.word	0x000011c0


	//   ....[2]....
        /*02e8*/ 	.word	0x00004340


	//   ....[3]....
        /*02ec*/ 	.word	0x00004370


	//   ....[4]....
        /*02f0*/ 	.word	0x00005270


	//----- nvinfo : EIATTR_MAX_THREADS
	.align		4
.L_39:
        /*02f4*/ 	.byte	0x04, 0x05
        /*02f6*/ 	.short	(.L_41 - .L_40)
.L_40:
        /*02f8*/ 	.word	0x00000180
        /*02fc*/ 	.word	0x00000001
        /*0300*/ 	.word	0x00000001


	//----- nvinfo : EIATTR_CRS_STACK_SIZE
	.align		4
.L_41:
        /*0304*/ 	.byte	0x04, 0x1e
        /*0306*/ 	.short	(.L_43 - .L_42)
.L_42:
        /*0308*/ 	.word	0x00000000


	//----- nvinfo : EIATTR_CBANK_PARAM_SIZE
	.align		4
.L_43:
        /*030c*/ 	.byte	0x03, 0x19
        /*030e*/ 	.short	0x0470


	//----- nvinfo : EIATTR_PARAM_CBANK
	.align		4
        /*0310*/ 	.byte	0x04, 0x0a
        /*0312*/ 	.short	(.L_45 - .L_44)
	.align		4
.L_44:
        /*0314*/ 	.word	index@(.nv.constant0._ZN7cutlass13device_kernelINS_4gemm6kernel13GemmUniversalIN4cute5tupleIJiiiiEEENS1_10collective13CollectiveMmaINS1_34MainloopSm90TmaGmmaWarpSpecializedILi3ENS5_IJNS4_1CILi1EEESB_SB_EEENS1_32KernelTmaWarpSpecializedPingpongEEENS5_IJNSA_ILi64EEESF_NSA_ILi128EEEEEEaNS5_IJlSB_lEEEaSI_NS4_8TiledMMAINS4_8MMA_AtomIJNS4_4SM904GMMA26MMA_64x64x32_S32S8S8_SS_TNEEEENS4_6LayoutISC_NS5_IJNSA_ILi0EEESQ_SQ_EEEEENS5_IJNS4_10UnderscoreEST_ST_EEEEENS4_13SM90_TMA_LOADENS4_14ComposedLayoutINS4_7SwizzleILi3ELi4ELi3EEENS4_18smem_ptr_flag_bitsILi8EEENSP_INS5_IJNSA_ILi8EEESG_EEENS5_IJSG_SB_EEEEEEEvNS4_8identityESW_S16_vS17_EENS_8epilogue10collective6detail29Sm90TmaWarpSpecializedAdapterINS1A_15DefaultEpilogueIaSI_SI_NS19_6thread17LinearCombinationIaLi1EiiLNS1E_9ScaleType4KindE0ELNS_15FloatRoundStyleE2EaEENS1_15EpilogueDefaultEEEEEvvEEEEvNT_6ParamsE)
        /*0318*/ 	.short	0x0210
        /*031a*/ 	.short	0x0470


	//----- nvinfo : EIATTR_SW_WAR
	.align		4
.L_45:
        /*031c*/ 	.byte	0x04, 0x36
        /*031e*/ 	.short	(.L_47 - .L_46)
.L_46:
        /*0320*/ 	.word	0x00000008
.L_47:


//--------------------- .nv.callgraph             --------------------------
	.section	.nv.callgraph,"",@"SHT_CUDA_CALLGRAPH"
	.align	4
	.sectionentsize	8
	.align		4
        /*0000*/ 	.word	0x00000000
	.align		4
        /*0004*/ 	.word	0xffffffff
	.align		4
        /*0008*/ 	.word	index@(_ZN7cutlass13device_kernelINS_4gemm6kernel13GemmUniversalIN4cute5tupleIJiiiiEEENS1_10collective13CollectiveMmaINS1_34MainloopSm90TmaGmmaWarpSpecializedILi3ENS5_IJNS4_1CILi1EEESB_SB_EEENS1_32KernelTmaWarpSpecializedPingpongEEENS5_IJNSA_ILi64EEESF_NSA_ILi128EEEEEEaNS5_IJlSB_lEEEaSI_NS4_8TiledMMAINS4_8MMA_AtomIJNS4_4SM904GMMA26MMA_64x64x32_S32S8S8_SS_TNEEEENS4_6LayoutISC_NS5_IJNSA_ILi0EEESQ_SQ_EEEEENS5_IJNS4_10UnderscoreEST_ST_EEEEENS4_13SM90_TMA_LOADENS4_14ComposedLayoutINS4_7SwizzleILi3ELi4ELi3EEENS4_18smem_ptr_flag_bitsILi8EEENSP_INS5_IJNSA_ILi8EEESG_EEENS5_IJSG_SB_EEEEEEEvNS4_8identityESW_S16_vS17_EENS_8epilogue10collective6detail29Sm90TmaWarpSpecializedAdapterINS1A_15DefaultEpilogueIaSI_SI_NS19_6thread17LinearCombinationIaLi1EiiLNS1E_9ScaleType4KindE0ELNS_15FloatRoundStyleE2EaEENS1_15EpilogueDefaultEEEEEvvEEEEvNT_6ParamsE)
	.align		4
        /*000c*/ 	.word	index@(__assertfail)
	.align		4
        /*0010*/ 	.word	0x00000000
	.align		4
        /*0014*/ 	.word	0xfffffffe
	.align		4
        /*0018*/ 	.word	0x00000000
	.align		4
        /*001c*/ 	.word	0xfffffffd
	.align		4
        /*0020*/ 	.word	0x00000000
	.align		4
        /*0024*/ 	.word	0xfffffffc


//--------------------- .nv.constant4             --------------------------
	.section	.nv.constant4,"a",@progbits
	.align	8
	.align		8
.nv.constant4:
        /*0000*/ 	.dword	__assertfail
	.align		8
        /*0008*/ 	.dword	__unnamed_1
	.align		8
        /*0010*/ 	.dword	_ZN39_INTERNAL_e4eec862_4_k_cu_91ad7658_45264cuda3std3__45__cpo5beginE
	.align		8
        /*0018*/ 	.dword	_ZN39_INTERNAL_e4eec862_4_k_cu_91ad7658_45264cuda3std3__45__cpo3endE
	.align		8
        /*0020*/ 	.dword	_ZN39_INTERNAL_e4eec862_4_k_cu_91ad7658_45264cuda3std3__45__cpo6cbeginE
	.align		8
        /*0028*/ 	.dword	_ZN39_INTERNAL_e4eec862_4_k_cu_91ad7658_45264cuda3std3__45__cpo4cendE
	.align		8
        /*0030*/ 	.dword	_ZN39_INTERNAL_e4eec862_4_k_cu_91ad7658_45264cuda3std3__441_GLOBAL__N__e4eec862_4_k_cu_91ad7658_45266ignoreE
	.align		8
        /*0038*/ 	.dword	_ZN39_INTERNAL_e4eec862_4_k_cu_91ad7658_45264cuda3std3__419piecewise_constructE
	.align		8
        /*0040*/ 	.dword	_ZN39_INTERNAL_e4eec862_4_k_cu_91ad7658_45264cuda3std3__48in_placeE
	.align		8
        /*0048*/ 	.dword	_ZN39_INTERNAL_e4eec862_4_k_cu_91ad7658_45264cuda3std6ranges3__45__cpo4swapE
	.align		8
        /*0050*/ 	.dword	_ZN39_INTERNAL_e4eec862_4_k_cu_91ad7658_45264cuda3std6ranges3__45__cpo9iter_moveE
	.align		8
        /*0058*/ 	.dword	_ZN39_INTERNAL_e4eec862_4_k_cu_91ad7658_45264cute7productE
	.align		8
        /*0060*/ 	.dword	_ZN39_INTERNAL_e4eec862_4_k_cu_91ad7658_45264cute1_E
	.align		8
        /*0068*/ 	.dword	$str$22
	.align		8
        /*0070*/ 	.dword	$str$23


//--------------------- .text._ZN7cutlass13device_kernelINS_4gemm6kernel13GemmUniversalIN4cute5tupleIJiiiiEEENS1_10collective13CollectiveMmaINS1_34MainloopSm90TmaGmmaWarpSpecializedILi3ENS5_IJNS4_1CILi1EEESB_SB_EEENS1_32KernelTmaWarpSpecializedPingpongEEENS5_IJNSA_ILi64EEESF_NSA_ILi128EEEEEEaNS5_IJlSB_lEEEaSI_NS4_8TiledMMAINS4_8MMA_AtomIJNS4_4SM904GMMA26MMA_64x64x32_S32S8S8_SS_TNEEEENS4_6LayoutISC_NS5_IJNSA_ILi0EEESQ_SQ_EEEEENS5_IJNS4_10UnderscoreEST_ST_EEEEENS4_13SM90_TMA_LOADENS4_14ComposedLayoutINS4_7SwizzleILi3ELi4ELi3EEENS4_18smem_ptr_flag_bitsILi8EEENSP_INS5_IJNSA_ILi8EEESG_EEENS5_IJSG_SB_EEEEEEEvNS4_8identityESW_S16_vS17_EENS_8epilogue10collective6detail29Sm90TmaWarpSpecializedAdapterINS1A_15DefaultEpilogueIaSI_SI_NS19_6thread17LinearCombinationIaLi1EiiLNS1E_9ScaleType4KindE0ELNS_15FloatRoundStyleE2EaEENS1_15EpilogueDefaultEEEEEvvEEEEvNT_6ParamsE --------------------------
	.section	.text._ZN7cutlass13device_kernelINS_4gemm6kernel13GemmUniversalIN4cute5tupleIJiiiiEEENS1_10collective13CollectiveMmaINS1_34MainloopSm90TmaGmmaWarpSpecializedILi3ENS5_IJNS4_1CILi1EEESB_SB_EEENS1_32KernelTmaWarpSpecializedPingpongEEENS5_IJNSA_ILi64EEESF_NSA_ILi128EEEEEEaNS5_IJlSB_lEEEaSI_NS4_8TiledMMAINS4_8MMA_AtomIJNS4_4SM904GMMA26MMA_64x64x32_S32S8S8_SS_TNEEEENS4_6LayoutISC_NS5_IJNSA_ILi0EEESQ_SQ_EEEEENS5_IJNS4_10UnderscoreEST_ST_EEEEENS4_13SM90_TMA_LOADENS4_14ComposedLayoutINS4_7SwizzleILi3ELi4ELi3EEENS4_18smem_ptr_flag_bitsILi8EEENSP_INS5_IJNSA_ILi8EEESG_EEENS5_IJSG_SB_EEEEEEEvNS4_8identityESW_S16_vS17_EENS_8epilogue10collective6detail29Sm90TmaWarpSpecializedAdapterINS1A_15DefaultEpilogueIaSI_SI_NS19_6thread17LinearCombinationIaLi1EiiLNS1E_9ScaleType4KindE0ELNS_15FloatRoundStyleE2EaEENS1_15EpilogueDefaultEEEEEvvEEEEvNT_6ParamsE,"ax",@progbits
	.align	128
.text._ZN7cutlass13device_kernelINS_4gemm6kernel13GemmUniversalIN4cute5tupleIJiiiiEEENS1_10collective13CollectiveMmaINS1_34MainloopSm90TmaGmmaWarpSpecializedILi3ENS5_IJNS4_1CILi1EEESB_SB_EEENS1_32KernelTmaWarpSpecializedPingpongEEENS5_IJNSA_ILi64EEESF_NSA_ILi128EEEEEEaNS5_IJlSB_lEEEaSI_NS4_8TiledMMAINS4_8MMA_AtomIJNS4_4SM904GMMA26MMA_64x64x32_S32S8S8_SS_TNEEEENS4_6LayoutISC_NS5_IJNSA_ILi0EEESQ_SQ_EEEEENS5_IJNS4_10UnderscoreEST_ST_EEEEENS4_13SM90_TMA_LOADENS4_14ComposedLayoutINS4_7SwizzleILi3ELi4ELi3EEENS4_18smem_ptr_flag_bitsILi8EEENSP_INS5_IJNSA_ILi8EEESG_EEENS5_IJSG_SB_EEEEEEEvNS4_8identityESW_S16_vS17_EENS_8epilogue10collective6detail29Sm90TmaWarpSpecializedAdapterINS1A_15DefaultEpilogueIaSI_SI_NS19_6thread17LinearCombinationIaLi1EiiLNS1E_9ScaleType4KindE0ELNS_15FloatRoundStyleE2EaEENS1_15EpilogueDefaultEEEEEvvEEEEvNT_6ParamsE:
        .type           _ZN7cutlass13device_kernelINS_4gemm6kernel13GemmUniversalIN4cute5tupleIJiiiiEEENS1_10collective13CollectiveMmaINS1_34MainloopSm90TmaGmmaWarpSpecializedILi3ENS5_IJNS4_1CILi1EEESB_SB_EEENS1_32KernelTmaWarpSpecializedPingpongEEENS5_IJNSA_ILi64EEESF_NSA_ILi128EEEEEEaNS5_IJlSB_lEEEaSI_NS4_8TiledMMAINS4_8MMA_AtomIJNS4_4SM904GMMA26MMA_64x64x32_S32S8S8_SS_TNEEEENS4_6LayoutISC_NS5_IJNSA_ILi0EEESQ_SQ_EEEEENS5_IJNS4_10UnderscoreEST_ST_EEEEENS4_13SM90_TMA_LOADENS4_14ComposedLayoutINS4_7SwizzleILi3ELi4ELi3EEENS4_18smem_ptr_flag_bitsILi8EEENSP_INS5_IJNSA_ILi8EEESG_EEENS5_IJSG_SB_EEEEEEEvNS4_8identityESW_S16_vS17_EENS_8epilogue10collective6detail29Sm90TmaWarpSpecializedAdapterINS1A_15DefaultEpilogueIaSI_SI_NS19_6thread17LinearCombinationIaLi1EiiLNS1E_9ScaleType4KindE0ELNS_15FloatRoundStyleE2EaEENS1_15EpilogueDefaultEEEEEvvEEEEvNT_6ParamsE,@function
        .size           _ZN7cutlass13device_kernelINS_4gemm6kernel13GemmUniversalIN4cute5tupleIJiiiiEEENS1_10collective13CollectiveMmaINS1_34MainloopSm90TmaGmmaWarpSpecializedILi3ENS5_IJNS4_1CILi1EEESB_SB_EEENS1_32KernelTmaWarpSpecializedPingpongEEENS5_IJNSA_ILi64EEESF_NSA_ILi128EEEEEEaNS5_IJlSB_lEEEaSI_NS4_8TiledMMAINS4_8MMA_AtomIJNS4_4SM904GMMA26MMA_64x64x32_S32S8S8_SS_TNEEEENS4_6LayoutISC_NS5_IJNSA_ILi0EEESQ_SQ_EEEEENS5_IJNS4_10UnderscoreEST_ST_EEEEENS4_13SM90_TMA_LOADENS4_14ComposedLayoutINS4_7SwizzleILi3ELi4ELi3EEENS4_18smem_ptr_flag_bitsILi8EEENSP_INS5_IJNSA_ILi8EEESG_EEENS5_IJSG_SB_EEEEEEEvNS4_8identityESW_S16_vS17_EENS_8epilogue10collective6detail29Sm90TmaWarpSpecializedAdapterINS1A_15DefaultEpilogueIaSI_SI_NS19_6thread17LinearCombinationIaLi1EiiLNS1E_9ScaleType4KindE0ELNS_15FloatRoundStyleE2EaEENS1_15EpilogueDefaultEEEEEvvEEEEvNT_6ParamsE,(.L_x_135 - _ZN7cutlass13device_kernelINS_4gemm6kernel13GemmUniversalIN4cute5tupleIJiiiiEEENS1_10collective13CollectiveMmaINS1_34MainloopSm90TmaGmmaWarpSpecializedILi3ENS5_IJNS4_1CILi1EEESB_SB_EEENS1_32KernelTmaWarpSpecializedPingpongEEENS5_IJNSA_ILi64EEESF_NSA_ILi128EEEEEEaNS5_IJlSB_lEEEaSI_NS4_8TiledMMAINS4_8MMA_AtomIJNS4_4SM904GMMA26MMA_64x64x32_S32S8S8_SS_TNEEEENS4_6LayoutISC_NS5_IJNSA_ILi0EEESQ_SQ_EEEEENS5_IJNS4_10UnderscoreEST_ST_EEEEENS4_13SM90_TMA_LOADENS4_14ComposedLayoutINS4_7SwizzleILi3ELi4ELi3EEENS4_18smem_ptr_flag_bitsILi8EEENSP_INS5_IJNSA_ILi8EEESG_EEENS5_IJSG_SB_EEEEEEEvNS4_8identityESW_S16_vS17_EENS_8epilogue10collective6detail29Sm90TmaWarpSpecializedAdapterINS1A_15DefaultEpilogueIaSI_SI_NS19_6thread17LinearCombinationIaLi1EiiLNS1E_9ScaleType4KindE0ELNS_15FloatRoundStyleE2EaEENS1_15EpilogueDefaultEEEEEvvEEEEvNT_6ParamsE)
        .other          _ZN7cutlass13device_kernelINS_4gemm6kernel13GemmUniversalIN4cute5tupleIJiiiiEEENS1_10collective13CollectiveMmaINS1_34MainloopSm90TmaGmmaWarpSpecializedILi3ENS5_IJNS4_1CILi1EEESB_SB_EEENS1_32KernelTmaWarpSpecializedPingpongEEENS5_IJNSA_ILi64EEESF_NSA_ILi128EEEEEEaNS5_IJlSB_lEEEaSI_NS4_8TiledMMAINS4_8MMA_AtomIJNS4_4SM904GMMA26MMA_64x64x32_S32S8S8_SS_TNEEEENS4_6LayoutISC_NS5_IJNSA_ILi0EEESQ_SQ_EEEEENS5_IJNS4_10UnderscoreEST_ST_EEEEENS4_13SM90_TMA_LOADENS4_14ComposedLayoutINS4_7SwizzleILi3ELi4ELi3EEENS4_18smem_ptr_flag_bitsILi8EEENSP_INS5_IJNSA_ILi8EEESG_EEENS5_IJSG_SB_EEEEEEEvNS4_8identityESW_S16_vS17_EENS_8epilogue10collective6detail29Sm90TmaWarpSpecializedAdapterINS1A_15DefaultEpilogueIaSI_SI_NS19_6thread17LinearCombinationIaLi1EiiLNS1E_9ScaleType4KindE0ELNS_15FloatRoundStyleE2EaEENS1_15EpilogueDefaultEEEEEvvEEEEvNT_6ParamsE,@"STO_CUDA_ENTRY STV_DEFAULT"
_ZN7cutlass13device_kernelINS_4gemm6kernel13GemmUniversalIN4cute5tupleIJiiiiEEENS1_10collective13CollectiveMmaINS1_34MainloopSm90TmaGmmaWarpSpecializedILi3ENS5_IJNS4_1CILi1EEESB_SB_EEENS1_32KernelTmaWarpSpecializedPingpongEEENS5_IJNSA_ILi64EEESF_NSA_ILi128EEEEEEaNS5_IJlSB_lEEEaSI_NS4_8TiledMMAINS4_8MMA_AtomIJNS4_4SM904GMMA26MMA_64x64x32_S32S8S8_SS_TNEEEENS4_6LayoutISC_NS5_IJNSA_ILi0EEESQ_SQ_EEEEENS5_IJNS4_10UnderscoreEST_ST_EEEEENS4_13SM90_TMA_LOADENS4_14ComposedLayoutINS4_7SwizzleILi3ELi4ELi3EEENS4_18smem_ptr_flag_bitsILi8EEENSP_INS5_IJNSA_ILi8EEESG_EEENS5_IJSG_SB_EEEEEEEvNS4_8identityESW_S16_vS17_EENS_8epilogue10collective6detail29Sm90TmaWarpSpecializedAdapterINS1A_15DefaultEpilogueIaSI_SI_NS19_6thread17LinearCombinationIaLi1EiiLNS1E_9ScaleType4KindE0ELNS_15FloatRoundStyleE2EaEENS1_15EpilogueDefaultEEEEEvvEEEEvNT_6ParamsE:
[----:B------:R-:W0:Y:S02]  /*0000*/  LDC R1, c[0x0][0x28] ;  /* 0x00000a00ff017b82 */ /* 0x000e240000000800 */
[----:B0-----:R-:W-:Y:S01]  /*0010*/  VIADD R1, R1, 0xfffffff8 ;  /* 0xfffffff801017836 */ /* 0x001fe20000000000 */
[----:B------:R-:W0:Y:S01]  /*0020*/  S2R R4, SR_TID.X ;  /* 0x0000000000047919 */ /* 0x000e220000002100 */
[----:B------:R-:W-:Y:S01]  /*0030*/  ELECT P0, URZ, PT ;  /* 0x00000000003f782f */ /* 0x000fe20003800000 */
[----:B------:R-:W-:Y:S01]  /*0040*/  BSSY B0, `(.L_x_0) ;  /* 0x000000f000007945 */ /* 0x000fe20003800000 */
[--C-:B0-----:R-:W-:Y:S02]  /*0050*/  SHF.R.U32.HI R0, RZ, 0x5, R4.reuse ;  /* 0x00000005ff007819 */ /* 0x101fe40000011604 */
[----:B------:R-:W-:-:S03]  /*0060*/  SHF.R.U32.HI R5, RZ, 0x7, R4 ;  /* 0x00000007ff057819 */ /* 0x000fc60000011604 */
[----:B------:R-:W0:Y:S04]  /*0070*/  SHFL.IDX PT, R2, R0, RZ, 0x1f ;  /* 0x00001fff00027589 */ /* 0x000e2800000e0000 */
[----:B------:R1:W2:Y:S01]  /*0080*/  SHFL.IDX PT, R8, R5, RZ, 0x1f ;  /* 0x00001fff05087589 */ /* 0x0002a200000e0000 */
[----:B0-----:R-:W-:-:S13]  /*0090*/  ISETP.NE.OR P0, PT, R2, RZ, !P0 ;  /* 0x000000ff0200720c */ /* 0x001fda0004705670 */
[----:B-12---:R-:W-:Y:S05]  /*00a0*/  @P0 BRA `(.L_x_1) ;  /* 0x0000000000200947 */ /* 0x006fea0003800000 */
[----:B------:R-:W-:Y:S02]  /*00b0*/  ULDC.64 UR4, c[0x0][0x198] ;  /* 0x0000660000047ab9 */ /* 0x000fe40000000a00 */
[----:B------:R-:W-:Y:S02]  /*00c0*/  UIADD3 UR6, UP0, UR4, 0xf0, URZ ;  /* 0x000000f004067890 */ /* 0x000fe4000ff1e03f */
[----:B------:R-:W-:Y:S02]  /*00d0*/  UIADD3 UR4, UP1, UR4, 0x1f0, URZ ;  /* 0x000001f004047890 */ /* 0x000fe4000ff3e03f */
[----:B------:R-:W-:Y:S02]  /*00e0*/  UIADD3.X UR7, URZ, UR5, URZ, UP0, !UPT ;  /* 0x000000053f077290 */ /* 0x000fe400087fe43f */
[----:B------:R-:W-:-:S07]  /*00f0*/  UIADD3.X UR5, URZ, UR5, URZ, UP1, !UPT ;  /* 0x000000053f057290 */ /* 0x000fce0008ffe43f */
[----:B------:R0:W-:Y:S02]  /*0100*/  UTMACCTL.PF [UR6] ;  /* 0x00000000060079b9 */ /* 0x0001e40008040000 */
[----:B------:R0:W-:Y:S02]  /*0110*/  UTMACCTL.PF [UR4] ;  /* 0x00000000040079b9 */ /* 0x0001e40008040000 */
[----:B0-----:R-:W-:Y:S01]  /*0120*/  NOP ;  /* 0x0000000000007918 */ /* 0x001fe20000000000 */
.L_x_1:
[----:B------:R-:W-:Y:S05]  /*0130*/  BSYNC B0 ;  /* 0x0000000000007941 */ /* 0x000fea0003800000 */
.L_x_0:
[----:B------:R-:W0:Y:S02]  /*0140*/  SHFL.IDX PT, R3, R0, RZ, 0x1f ;  /* 0x00001fff00037589 */ /* 0x000e2400000e0000 */
[----:B0-----:R-:W-:-:S13]  /*0150*/  ISETP.NE.AND P0, PT, R3, RZ, PT ;  /* 0x000000ff0300720c */ /* 0x001fda0003f05270 */
[----:B------:R-:W-:Y:S05]  /*0160*/  @P0 BRA `(.L_x_2) ;  /* 0x0000000000500947 */ /* 0x000fea0003800000 */
[----:B------:R-:W0:Y:S01]  /*0170*/  S2UR UR8, SR_CgaCtaId ;  /* 0x00000000000879c3 */ /* 0x000e220000008800 */
[----:B------:R-:W-:Y:S01]  /*0180*/  UMOV UR4, 0x400 ;  /* 0x0000040000047882 */ /* 0x000fe20000000000 */
[----:B------:R-:W-:Y:S01]  /*0190*/  UMOV UR5, 0x1 ;  /* 0x0000000100057882 */ /* 0x000fe20000000000 */
[----:B------:R-:W-:Y:S01]  /*01a0*/  UMOV UR6, 0x80 ;  /* 0x0000008000067882 */ /* 0x000fe20000000000 */
[----:B------:R-:W-:Y:S01]  /*01b0*/  ELECT P0, URZ, PT ;  /* 0x00000000003f782f */ /* 0x000fe20003800000 */
[----:B------:R-:W-:-:S04]  /*01c0*/  UIADD3 UR6, -UR6, 0x100000, URZ ;  /* 0x0010000006067890 */ /* 0x000fc8000fffe13f */
[----:B------:R-:W-:Y:S02]  /*01d0*/  USHF.L.U32 UR7, UR6, 0xb, URZ ;  /* 0x0000000b06077899 */ /* 0x000fe4000800063f */
[----:B------:R-:W-:Y:S02]  /*01e0*/  USHF.L.U32 UR6, UR6, 0x1, URZ ;  /* 0x0000000106067899 */ /* 0x000fe4000800063f */
[----:B0-----:R-:W-:Y:S02]  /*01f0*/  ULEA UR8, UR8, UR4, 0x18 ;  /* 0x0000000408087291 */ /* 0x001fe4000f8ec03f */
[----:B------:R-:W-:-:S04]  /*0200*/  UIADD3 UR4, -UR5, 0x100000, URZ ;  /* 0x0010000005047890 */ /* 0x000fc8000fffe13f */
[----:B------:R-:W-:Y:S02]  /*0210*/  USHF.L.U32 UR5, UR4, 0xb, URZ ;  /* 0x0000000b04057899 */ /* 0x000fe4000800063f */
[----:B------:R-:W-:Y:S01]  /*0220*/  USHF.L.U32 UR4, UR4, 0x1, URZ ;  /* 0x0000000104047899 */ /* 0x000fe2000800063f */
[----:B------:R-:W0:Y:S11]  /*0230*/  FENCE.VIEW.ASYNC.S ;  /* 0x00000000000073c6 */ /* 0x000e360000000000 */
[----:B0-----:R0:W1:Y:S01]  /*0240*/  SYNCS.EXCH.64 URZ, [UR8], UR4 ;  /* 0x00000004083f75b2 */ /* 0x0010620008000100 */
[----:B------:R0:W2:Y:S01]  /*0250*/  SYNCS.EXCH.64 URZ, [UR8+0x18], UR6 ;  /* 0x00001806083f75b2 */ /* 0x0000a20008000100 */
[----:B------:R0:W3:Y:S01]  /*0260*/  SYNCS.EXCH.64 URZ, [UR8+0x8], UR4 ;  /* 0x00000804083f75b2 */ /* 0x0000e20008000100 */
[----:B------:R0:W4:Y:S01]  /*0270*/  SYNCS.EXCH.64 URZ, [UR8+0x20], UR6 ;  /* 0x00002006083f75b2 */ /* 0x0001220008000100 */
[----:B------:R0:W0:Y:S01]  /*0280*/  SYNCS.EXCH.64 URZ, [UR8+0x10], UR4 ;  /* 0x00001004083f75b2 */ /* 0x0000220008000100 */
[----:B------:R0:W0:Y:S01]  /*0290*/  SYNCS.EXCH.64 URZ, [UR8+0x28], UR6 ;  /* 0x00002806083f75b2 */ /* 0x0000220008000100 */
[----:B------:R-:W-:Y:S01]  /*02a0*/  NOP ;  /* 0x0000000000007918 */ /* 0x000fe20000000000 */
.L_x_2:
[----:B------:R-:W5:Y:S01]  /*02b0*/  SHFL.IDX PT, R6, R0, RZ, 0x1f ;  /* 0x00001fff00067589 */ /* 0x000f6200000e0000 */
[----:B------:R-:W-:Y:S01]  /*02c0*/  ELECT P0, URZ, PT ;  /* 0x00000000003f782f */ /* 0x000fe20003800000 */
[----:B------:R-:W-:Y:S01]  /*02d0*/  NOP ;  /* 0x0000000000007918 */ /* 0x000fe20000000000 */
[----:B------:R-:W-:Y:S01]  /*02e0*/  ELECT P1, URZ, PT ;  /* 0x00000000003f782f */ /* 0x000fe20003820000 */
[----:B------:R-:W1:Y:S01]  /*02f0*/  SHFL.IDX PT, R3, R0, RZ, 0x1f ;  /* 0x00001fff00037589 */ /* 0x000e6200000e0000 */
[----:B0-----:R-:W-:Y:S01]  /*0300*/  UMOV UR4, 0x20 ;  /* 0x0000002000047882 */ /* 0x001fe20000000000 */
[----:B------:R-:W-:Y:S01]  /*0310*/  UMOV UR11, 0x80 ;  /* 0x00000080000b7882 */ /* 0x000fe20000000000 */
[----:B------:R-:W-:Y:S01]  /*0320*/  NOP ;  /* 0x0000000000007918 */ /* 0x000fe20000000000 */
[C---:B------:R-:W-:Y:S01]  /*0330*/  VIADD R33, R8.reuse, 0xffffffff ;  /* 0xffffffff08217836 */ /* 0x040fe20000000000 */
[----:B------:R-:W0:Y:S01]  /*0340*/  SHFL.IDX PT, R5, R5, RZ, 0x1f ;  /* 0x00001fff05057589 */ /* 0x000e2200000e0000 */
[----:B------:R-:W-:Y:S01]  /*0350*/  ULDC.64 UR36, c[0x0][0x208] ;  /* 0x0000820000247ab9 */ /* 0x000fe20000000a00 */
[----:B------:R-:W-:-:S02]  /*0360*/  ISETP.NE.AND P2, PT, R8, RZ, PT ;  /* 0x000000ff0800720c */ /* 0x000fc40003f45270 */
[----:B------:R-:W-:Y:S02]  /*0370*/  ISETP.GE.U32.AND P3, PT, R33, 0x2, PT ;  /* 0x000000022100780c */ /* 0x000fe40003f66070 */
[----:B-----5:R-:W-:Y:S02]  /*0380*/  ISETP.NE.OR P0, PT, R6, RZ, !P0 ;  /* 0x000000ff0600720c */ /* 0x020fe40004705670 */
[----:B-1----:R-:W-:Y:S02]  /*0390*/  ISETP.NE.OR P1, PT, R3, RZ, !P1 ;  /* 0x000000ff0300720c */ /* 0x002fe40004f25670 */
[----:B------:R-:W-:-:S04]  /*03a0*/  SHF.R.S32.HI R3, RZ, 0x1f, R2 ;  /* 0x0000001fff037819 */ /* 0x000fc80000011402 */
[----:B------:R-:W-:-:S05]  /*03b0*/  LEA.HI R3, R3, R2, RZ, 0x2 ;  /* 0x0000000203037211 */ /* 0x000fca00078f10ff */
[----:B------:R-:W-:Y:S01]  /*03c0*/  VOTEU.ALL UP0, P0 ;  /* 0x00000000003f7886 */ /* 0x000fe20000000000 */
[----:B------:R-:W-:Y:S01]  /*03d0*/  LOP3.LUT R3, R3, 0xfffffffc, RZ, 0xc0, !PT ;  /* 0xfffffffc03037812 */ /* 0x000fe200078ec0ff */
[----:B------:R-:W-:-:S03]  /*03e0*/  VOTEU.ALL UP1, P1 ;  /* 0x00000000003f7886 */ /* 0x000fc60000820000 */
[----:B------:R-:W1:Y:S01]  /*03f0*/  @!UP0 S2UR UR7, SR_CgaCtaId ;  /* 0x00000000000789c3 */ /* 0x000e620000008800 */
[----:B------:R-:W-:Y:S01]  /*0400*/  @!UP0 UMOV UR6, 0x400 ;  /* 0x0000040000068882 */ /* 0x000fe20000000000 */
[----:B------:R-:W-:-:S04]  /*0410*/  @!UP0 UIADD3 UR4, -UR4, 0x100000, URZ ;  /* 0x0010000004048890 */ /* 0x000fc8000fffe13f */
[----:B------:R-:W-:Y:S02]  /*0420*/  @!UP0 USHF.L.U32 UR5, UR4, 0xb, URZ ;  /* 0x0000000b04058899 */ /* 0x000fe4000800063f */
[----:B------:R-:W-:Y:S01]  /*0430*/  @!UP0 USHF.L.U32 UR4, UR4, 0x1, URZ ;  /* 0x0000000104048899 */ /* 0x000fe2000800063f */
[----:B------:R-:W-:Y:S01]  /*0440*/  IMAD.IADD R0, R2, 0x1, -R3 ;  /* 0x0000000102007824 */ /* 0x000fe200078e0a03 */
[----:B------:R-:W-:Y:S01]  /*0450*/  @!UP1 UMOV UR9, 0x400 ;  /* 0x0000040000099882 */ /* 0x000fe20000000000 */
[----:B------:R-:W-:Y:S01]  /*0460*/  VOTEU.ALL UP2, P1 ;  /* 0x00000000003f7886 */ /* 0x000fe20000840000 */
[----:B------:R-:W-:Y:S01]  /*0470*/  VOTEU.ALL UP3, P1 ;  /* 0x00000000003f7886 */ /* 0x000fe20000860000 */
[----:B------:R-:W-:Y:S01]  /*0480*/  VOTEU.ALL UP4, P1 ;  /* 0x00000000003f7886 */ /* 0x000fe20000880000 */
[----:B------:R-:W5:Y:S01]  /*0490*/  @!UP1 S2UR UR10, SR_CgaCtaId ;  /* 0x00000000000a99c3 */ /* 0x000f620000008800 */
[----:B------:R-:W-:Y:S01]  /*04a0*/  VOTEU.ALL UP5, P1 ;  /* 0x00000000003f7886 */ /* 0x000fe200008a0000 */
[----:B------:R-:W-:-:S04]  /*04b0*/  SHF.R.S32.HI R3, RZ, 0x1f, R4 ;  /* 0x0000001fff037819 */ /* 0x000fc80000011404 */
[----:B------:R-:W-:-:S04]  /*04c0*/  LEA.HI R3, R3, R4, RZ, 0x7 ;  /* 0x0000000403037211 */ /* 0x000fc800078f38ff */
[----:B------:R-:W-:-:S05]  /*04d0*/  LOP3.LUT R3, R3, 0xffffff80, RZ, 0xc0, !PT ;  /* 0xffffff8003037812 */ /* 0x000fca00078ec0ff */
[----:B------:R-:W-:Y:S01]  /*04e0*/  IMAD.IADD R3, R4, 0x1, -R3 ;  /* 0x0000000104037824 */ /* 0x000fe200078e0a03 */
[----:B-1----:R-:W-:Y:S02]  /*04f0*/  @!UP0 ULEA UR8, UR7, UR6, 0x18 ;  /* 0x0000000607088291 */ /* 0x002fe4000f8ec03f */
[----:B------:R-:W-:-:S04]  /*0500*/  @!UP1 UIADD3 UR6, -UR11, 0x100000, URZ ;  /* 0x001000000b069890 */ /* 0x000fc8000fffe13f */
[----:B------:R-:W-:Y:S02]  /*0510*/  @!UP1 USHF.L.U32 UR7, UR6, 0xb, URZ ;  /* 0x0000000b06079899 */ /* 0x000fe4000800063f */
[----:B------:R-:W-:Y:S01]  /*0520*/  @!UP1 USHF.L.U32 UR6, UR6, 0x1, URZ ;  /* 0x0000000106069899 */ /* 0x000fe2000800063f */
[----:B------:R-:W-:Y:S01]  /*0530*/  VOTEU.ALL UP0, P0 ;  /* 0x00000000003f7886 */ /* 0x000fe20000000000 */
[----:B-----5:R-:W-:Y:S01]  /*0540*/  @!UP1 ULEA UR9, UR10, UR9, 0x18 ;  /* 0x000000090a099291 */ /* 0x020fe2000f8ec03f */
[----:B------:R-:W-:Y:S02]  /*0550*/  VOTEU.ALL UP1, P0 ;  /* 0x00000000003f7886 */ /* 0x000fe40000020000 */
[----:B------:R-:W-:Y:S01]  /*0560*/  ULDC.64 UR10, c[0x0][0x598] ;  /* 0x00016600000a7ab9 */ /* 0x000fe20000000a00 */
[----:B------:R-:W-:Y:S01]  /*0570*/  ISETP.NE.AND P0, PT, R0, 0x3, PT ;  /* 0x000000030000780c */ /* 0x000fe20003f05270 */
[----:B------:R-:W1:Y:S02]  /*0580*/  FENCE.VIEW.ASYNC.S ;  /* 0x00000000000073c6 */ /* 0x000e640000000000 */
[----:B-1----:R1:W2:Y:S01]  /*0590*/  @!UP0 SYNCS.EXCH.64 URZ, [UR8+0x60], UR4 ;  /* 0x00006004083f85b2 */ /* 0x0022a20008000100 */
[----:B------:R-:W-:-:S02]  /*05a0*/  ISETP.NE.U32.AND P1, PT, RZ, UR10, PT ;  /* 0x0000000aff007c0c */ /* 0x000fc4000bf25070 */
[----:B------:R-:W-:Y:S02]  /*05b0*/  ISETP.EQ.OR P0, PT, R0, RZ, !P0 ;  /* 0x000000ff0000720c */ /* 0x000fe40004702670 */
[----:B------:R-:W-:Y:S02]  /*05c0*/  ISETP.NE.AND.EX P1, PT, RZ, UR11, PT, P1 ;  /* 0x0000000bff007c0c */ /* 0x000fe4000bf25310 */
[----:B------:R-:W-:-:S04]  /*05d0*/  ISETP.EQ.AND P0, PT, R8, RZ, P0 ;  /* 0x000000ff0800720c */ /* 0x000fc80000702270 */
[----:B------:R-:W-:-:S04]  /*05e0*/  SEL R16, RZ, 0x1, !P0 ;  /* 0x00000001ff107807 */ /* 0x000fc80004000000 */
[----:B------:R-:W-:Y:S01]  /*05f0*/  SEL R16, R16, 0x2, P3 ;  /* 0x0000000210107807 */ /* 0x000fe20001800000 */
[----:B------:R1:W2:Y:S01]  /*0600*/  @!UP1 SYNCS.EXCH.64 URZ, [UR8+0x68], UR4 ;  /* 0x00006804083f95b2 */ /* 0x0002a20008000100 */
[----:B------:R-:W-:Y:S01]  /*0610*/  NOP ;  /* 0x0000000000007918 */ /* 0x000fe20000000000 */
[----:B------:R1:W2:Y:S01]  /*0620*/  @!UP2 SYNCS.EXCH.64 URZ, [UR9+0x40], UR6 ;  /* 0x00004006093fa5b2 */ /* 0x0002a20008000100 */
[----:B------:R1:W2:Y:S01]  /*0630*/  @!UP3 SYNCS.EXCH.64 URZ, [UR9+0x48], UR6 ;  /* 0x00004806093fb5b2 */ /* 0x0002a20008000100 */
[----:B------:R1:W2:Y:S01]  /*0640*/  @!UP4 SYNCS.EXCH.64 URZ, [UR9+0x50], UR6 ;  /* 0x00005006093fc5b2 */ /* 0x0002a20008000100 */
[----:B------:R1:W2:Y:S01]  /*0650*/  @!UP5 SYNCS.EXCH.64 URZ, [UR9+0x58], UR6 ;  /* 0x00005806093fd5b2 */ /* 0x0002a20008000100 */
[----:B------:R-:W-:Y:S01]  /*0660*/  NOP ;  /* 0x0000000000007918 */ /* 0x000fe20000000000 */
[----:B--234-:R-:W-:Y:S06]  /*0670*/  BAR.SYNC.DEFER_BLOCKING 0x0 ;  /* 0x0000000000007b1d */ /* 0x01cfec0000010000 */
[----:B01----:R-:W-:Y:S05]  /*0680*/  @!P1 BRA `(.L_x_3) ;  /* 0x00000000001c9947 */ /* 0x003fea0003800000 */
[----:B------:R-:W0:Y:S02]  /*0690*/  LDC.64 R6, c[0x0][0x598] ;  /* 0x00016600ff067b82 */ /* 0x000e240000000a00 */
[----:B0-----:R-:W2:Y:S02]  /*06a0*/  LDG.E.64 R6, desc[UR36][R6.64] ;  /* 0x0000002406067981 */ /* 0x001ea4000c1e1b00 */
[----:B--2---:R-:W-:-:S04]  /*06b0*/  ISETP.NE.U32.AND P0, PT, R6, RZ, PT ;  /* 0x000000ff0600720c */ /* 0x004fc80003f05070 */
[----:B------:R-:W-:-:S13]  /*06c0*/  ISETP.NE.AND.EX P0, PT, R7, RZ, PT, P0 ;  /* 0x000000ff0700720c */ /* 0x000fda0003f05300 */
[----:B------:R-:W-:Y:S05]  /*06d0*/  @!P0 BRA `(.L_x_3) ;  /* 0x0000000000088947 */ /* 0x000fea0003800000 */
[----:B------:R1:W5:Y:S01]  /*06e0*/  LD.E R56, desc[UR36][R6.64] ;  /* 0x0000002406387980 */ /* 0x000362000c101900 */
[----:B------:R-:W-:Y:S05]  /*06f0*/  BRA `(.L_x_4) ;  /* 0x0000000000247947 */ /* 0x000fea0003800000 */
.L_x_3:
[----:B------:R-:W-:Y:S02]  /*0700*/  ULDC.64 UR4, c[0x0][0x588] ;  /* 0x0001620000047ab9 */ /* 0x000fe40000000a00 */
[----:B------:R-:W-:-:S04]  /*0710*/  ISETP.NE.U32.AND P0, PT, RZ, UR4, PT ;  /* 0x00000004ff007c0c */ /* 0x000fc8000bf05070 */
[----:B------:R-:W-:-:S13]  /*0720*/  ISETP.NE.AND.EX P0, PT, RZ, UR5, PT, P0 ;  /* 0x00000005ff007c0c */ /* 0x000fda000bf05300 */
[----:B------:R-:W-:Y:S05]  /*0730*/  @!P0 BRA `(.L_x_5) ;  /* 0x00000000000c8947 */ /* 0x000fea0003800000 */
[----:B------:R-:W0:Y:S02]  /*0740*/  LDC.64 R56, c[0x0][0x588] ;  /* 0x00016200ff387b82 */ /* 0x000e240000000a00 */
[----:B0-----:R0:W5:Y:S01]  /*0750*/  LDG.E R56, desc[UR36][R56.64] ;  /* 0x0000002438387981 */ /* 0x001162000c1e1900 */
[----:B------:R-:W-:Y:S05]  /*0760*/  BRA `(.L_x_4) ;  /* 0x0000000000087947 */ /* 0x000fea0003800000 */
.L_x_5:
[----:B------:R-:W-:Y:S02]  /*0770*/  ULDC UR4, c[0x0][0x580] ;  /* 0x0001600000047ab9 */ /* 0x000fe40000000800 */
[----:B------:R-:W-:-:S07]  /*0780*/  IMAD.U32 R56, RZ, RZ, UR4 ;  /* 0x00000004ff387e24 */ /* 0x000fce000f8e00ff */
.L_x_4:
[----:B------:R-:W-:Y:S02]  /*0790*/  ULDC.64 UR4, c[0x0][0x5a0] ;  /* 0x0001680000047ab9 */ /* 0x000fe40000000a00 */
[----:B------:R-:W-:-:S04]  /*07a0*/  ISETP.NE.U32.AND P0, PT, RZ, UR4, PT ;  /* 0x00000004ff007c0c */ /* 0x000fc8000bf05070 */
[----:B------:R-:W-:-:S13]  /*07b0*/  ISETP.NE.AND.EX P0, PT, RZ, UR5, PT, P0 ;  /* 0x00000005ff007c0c */ /* 0x000fda000bf05300 */
[----:B------:R-:W-:Y:S05]  /*07c0*/  @!P0 BRA `(.L_x_6) ;  /* 0x00000000001c8947 */ /* 0x000fea0003800000 */
[----:B-1----:R-:W1:Y:S02]  /*07d0*/  LDC.64 R6, c[0x0][0x5a0] ;  /* 0x00016800ff067b82 */ /* 0x002e640000000a00 */
[----:B-1----:R-:W2:Y:S02]  /*07e0*/  LDG.E.64 R6, desc[UR36][R6.64] ;  /* 0x0000002406067981 */ /* 0x002ea4000c1e1b00 */
[----:B--2---:R-:W-:-:S04]  /*07f0*/  ISETP.NE.U32.AND P0, PT, R6, RZ, PT ;  /* 0x000000ff0600720c */ /* 0x004fc80003f05070 */
[----:B------:R-:W-:-:S13]  /*0800*/  ISETP.NE.AND.EX P0, PT, R7, RZ, PT, P0 ;  /* 0x000000ff0700720c */ /* 0x000fda0003f05300 */
[----:B------:R-:W-:Y:S05]  /*0810*/  @!P0 BRA `(.L_x_6) ;  /* 0x0000000000088947 */ /* 0x000fea0003800000 */
[----:B0-----:R2:W5:Y:S01]  /*0820*/  LD.E R57, desc[UR36][R6.64] ;  /* 0x0000002406397980 */ /* 0x001562000c101900 */
[----:B------:R-:W-:Y:S05]  /*0830*/  BRA `(.L_x_7) ;  /* 0x0000000000247947 */ /* 0x000fea0003800000 */
.L_x_6:
[----:B------:R-:W-:Y:S02]  /*0840*/  ULDC.64 UR4, c[0x0][0x590] ;  /* 0x0001640000047ab9 */ /* 0x000fe40000000a00 */
[----:B------:R-:W-:-:S04]  /*0850*/  ISETP.NE.U32.AND P0, PT, RZ, UR4, PT ;  /* 0x00000004ff007c0c */ /* 0x000fc8000bf05070 */
[----:B------:R-:W-:-:S13]  /*0860*/  ISETP.NE.AND.EX P0, PT, RZ, UR5, PT, P0 ;  /* 0x00000005ff007c0c */ /* 0x000fda000bf05300 */
[----:B------:R-:W-:Y:S05]  /*0870*/  @!P0 BRA `(.L_x_8) ;  /* 0x00000000000c8947 */ /* 0x000fea0003800000 */
[----:B-1----:R-:W0:Y:S02]  /*0880*/  LDC.64 R6, c[0x0][0x590] ;  /* 0x00016400ff067b82 */ /* 0x002e240000000a00 */
[----:B0-----:R0:W5:Y:S01]  /*0890*/  LDG.E R57, desc[UR36][R6.64] ;  /* 0x0000002406397981 */ /* 0x001162000c1e1900 */
[----:B------:R-:W-:Y:S05]  /*08a0*/  BRA `(.L_x_7) ;  /* 0x0000000000087947 */ /* 0x000fea0003800000 */
.L_x_8:
[----:B------:R-:W-:Y:S02]  /*08b0*/  ULDC UR4, c[0x0][0x584] ;  /* 0x0001610000047ab9 */ /* 0x000fe40000000800 */
[----:B0-----:R-:W-:-:S07]  /*08c0*/  IMAD.U32 R57, RZ, RZ, UR4 ;  /* 0x00000004ff397e24 */ /* 0x001fce000f8e00ff */
.L_x_7:
[----:B------:R-:W3:Y:S01]  /*08d0*/  LDC R2, c[0x0][0x65c] ;  /* 0x00019700ff027b82 */ /* 0x000ee20000000800 */
[----:B------:R-:W4:Y:S01]  /*08e0*/  S2R R14, SR_CTAID.Y ;  /* 0x00000000000e7919 */ /* 0x000f220000002600 */
[----:B------:R-:W-:Y:S01]  /*08f0*/  ULDC UR6, c[0x0][0x28c] ;  /* 0x0000a30000067ab9 */ /* 0x000fe20000000800 */
[----:B------:R-:W-:Y:S01]  /*0900*/  ISETP.NE.AND P0, PT, R8, 0x2, PT ;  /* 0x000000020800780c */ /* 0x000fe20003f05270 */
[----:B------:R-:W-:Y:S01]  /*0910*/  UIADD3 UR6, UR6, 0x7f, URZ ;  /* 0x0000007f06067890 */ /* 0x000fe2000fffe03f */
[----:B012---:R-:W0:Y:S01]  /*0920*/  S2R R6, SR_CTAID.X ;  /* 0x0000000000067919 */ /* 0x007e220000002500 */
[----:B------:R-:W-:Y:S01]  /*0930*/  IMAD.MOV.U32 R7, RZ, RZ, RZ ;  /* 0x000000ffff077224 */ /* 0x000fe200078e00ff */
[----:B------:R-:W-:Y:S01]  /*0940*/  UMOV UR38, URZ ;  /* 0x0000003f00267c82 */ /* 0x000fe20008000000 */
[----:B------:R-:W-:Y:S01]  /*0950*/  USHF.R.S32.HI UR7, URZ, 0x1f, UR6 ;  /* 0x0000001f3f077899 */ /* 0x000fe20008011406 */
[----:B------:R-:W-:Y:S01]  /*0960*/  UMOV UR39, URZ ;  /* 0x0000003f00277c82 */ /* 0x000fe20008000000 */
[----:B------:R-:W-:-:S02]  /*0970*/  ULDC.64 UR8, c[0x0][0x650] ;  /* 0x0001940000087ab9 */ /* 0x000fc40000000a00 */
[----:B------:R-:W-:-:S04]  /*0980*/  ULEA.HI UR7, UR7, UR6, URZ, 0x7 ;  /* 0x0000000607077291 */ /* 0x000fc8000f8f383f */
[----:B------:R-:W-:Y:S01]  /*0990*/  USHF.R.S32.HI UR40, URZ, 0x7, UR7 ;  /* 0x000000073f287899 */ /* 0x000fe20008011407 */
[----:B---3--:R-:W-:-:S13]  /*09a0*/  ISETP.NE.AND P1, PT, R2, 0x1, PT ;  /* 0x000000010200780c */ /* 0x008fda0003f25270 */
[----:B------:R-:W0:Y:S01]  /*09b0*/  @P1 LDC R19, c[0x0][0x10] ;  /* 0x00000400ff131b82 */ /* 0x000e220000000800 */
[----:B----4-:R-:W-:Y:S02]  /*09c0*/  @P1 IMAD.MOV.U32 R8, RZ, RZ, R14 ;  /* 0x000000ffff081224 */ /* 0x010fe400078e000e */
[----:B------:R-:W-:Y:S02]  /*09d0*/  @P1 IMAD.MOV.U32 R9, RZ, RZ, RZ ;  /* 0x000000ffff091224 */ /* 0x000fe400078e00ff */
[----:B------:R-:W-:-:S03]  /*09e0*/  @P1 IMAD.MOV.U32 R17, RZ, RZ, RZ ;  /* 0x000000ffff111224 */ /* 0x000fc600078e00ff */
[----:B------:R-:W1:Y:S01]  /*09f0*/  @!P1 LDC R11, c[0x0][0xc] ;  /* 0x00000300ff0b9b82 */ /* 0x000e620000000800 */
[----:B------:R-:W-:Y:S01]  /*0a00*/  ULDC UR4, c[0x0][0xc] ;  /* 0x0000030000047ab9 */ /* 0x000fe20000000800 */
[----:B------:R-:W-:Y:S02]  /*0a10*/  ULDC UR5, c[0x0][0x10] ;  /* 0x0000040000057ab9 */ /* 0x000fe40000000800 */
[----:B------:R-:W-:-:S04]  /*0a20*/  UIMAD.WIDE.U32 UR4, UR4, UR5, URZ ;  /* 0x00000005040472a5 */ /* 0x000fc8000f8e003f */
[----:B------:R-:W2:Y:S01]  /*0a30*/  LDC R2, c[0x0][0x14] ;  /* 0x00000500ff027b82 */ /* 0x000ea20000000800 */
[----:B0-----:R-:W-:-:S04]  /*0a40*/  @P1 IMAD.WIDE.U32 R18, R6, R19, R8 ;  /* 0x0000001306121225 */ /* 0x001fc800078e0008 */
[----:B------:R-:W-:Y:S02]  /*0a50*/  @P1 IMAD.IADD R17, R19, 0x1, R17 ;  /* 0x0000000113111824 */ /* 0x000fe400078e0211 */
[----:B-1----:R-:W-:-:S04]  /*0a60*/  @!P1 IMAD.WIDE.U32 R8, R11, R14, R6 ;  /* 0x0000000e0b089225 */ /* 0x002fc800078e0006 */
[----:B------:R-:W-:Y:S02]  /*0a70*/  @!P1 IMAD.MOV.U32 R18, RZ, RZ, R8 ;  /* 0x000000ffff129224 */ /* 0x000fe400078e0008 */
[----:B------:R-:W-:Y:S02]  /*0a80*/  @!P1 IMAD.MOV.U32 R17, RZ, RZ, R9 ;  /* 0x000000ffff119224 */ /* 0x000fe400078e0009 */
[----:B--2---:R-:W-:-:S04]  /*0a90*/  IMAD.WIDE.U32 R12, R2, UR4, RZ ;  /* 0x00000004020c7c25 */ /* 0x004fc8000f8e00ff */
[----:B------:R-:W-:Y:S01]  /*0aa0*/  IMAD R23, R2, UR5, RZ ;  /* 0x0000000502177c24 */ /* 0x000fe2000f8e02ff */
[----:B------:R0:W-:Y:S03]  /*0ab0*/  STL.64 [R1], R12 ;  /* 0x0000000c01007387 */ /* 0x0001e60000100a00 */
[----:B------:R-:W-:Y:S01]  /*0ac0*/  IMAD.IADD R23, R13, 0x1, R23 ;  /* 0x000000010d177824 */ /* 0x000fe200078e0217 */
[----:B------:R-:W-:Y:S06]  /*0ad0*/  @P0 BRA `(.L_x_9) ;  /* 0x0000000000200947 */ /* 0x000fec0003800000 */
[----:B------:R-:W-:Y:S01]  /*0ae0*/  UISETP.GE.U32.AND UP0, UPT, UR40, 0x3, UPT ;  /* 0x000000032800788c */ /* 0x000fe2000bf06070 */
[----:B------:R-:W-:Y:S01]  /*0af0*/  IADD3 R18, P0, R18, R12, RZ ;  /* 0x0000000c12127210 */ /* 0x000fe20007f1e0ff */
[----:B------:R-:W-:Y:S01]  /*0b00*/  UIMAD.WIDE.U32 UR4, UR40, -0x55555555, URZ ;  /* 0xaaaaaaab280478a5 */ /* 0x000fe2000f8e003f */
[----:B------:R-:W-:-:S03]  /*0b10*/  UMOV UR39, URZ ;  /* 0x0000003f00277c82 */ /* 0x000fc60008000000 */
[----:B------:R-:W-:Y:S01]  /*0b20*/  USHF.R.U32.HI UR4, URZ, 0x1, UR5 ;  /* 0x000000013f047899 */ /* 0x000fe20008011605 */
[----:B------:R-:W-:-:S03]  /*0b30*/  IMAD.X R17, R23, 0x1, R17, P0 ;  /* 0x0000000117117824 */ /* 0x000fc600000e0611 */
[----:B------:R-:W-:Y:S02]  /*0b40*/  UIMAD UR38, UR4, -0x3, UR40 ;  /* 0xfffffffd042678a4 */ /* 0x000fe4000f8e0228 */
[----:B------:R-:W-:-:S12]  /*0b50*/  @UP0 ULOP3.LUT UR39, UR4, 0x1, URZ, 0xc0, !UPT ;  /* 0x0000000104270892 */ /* 0x000fd8000f8ec03f */
.L_x_9:
[----:B------:R-:W-:Y:S01]  /*0b60*/  ISETP.GE.U32.AND P0, PT, R18, UR8, PT ;  /* 0x0000000812007c0c */ /* 0x000fe2000bf06070 */
[----:B------:R-:W-:Y:S01]  /*0b70*/  IMAD.MOV.U32 R19, RZ, RZ, -0x1 ;  /* 0xffffffffff137424 */ /* 0x000fe200078e00ff */
[----:B------:R-:W-:Y:S01]  /*0b80*/  PRMT R8, RZ, 0x7610, R8 ;  /* 0x00007610ff087816 */ /* 0x000fe20000000008 */
[----:B------:R-:W-:Y:S01]  /*0b90*/  IMAD.MOV.U32 R22, RZ, RZ, -0x1 ;  /* 0xffffffffff167424 */ /* 0x000fe200078e00ff */
[----:B------:R-:W-:Y:S01]  /*0ba0*/  ISETP.GE.U32.AND.EX P0, PT, R17, UR9, PT, P0 ;  /* 0x0000000911007c0c */ /* 0x000fe2000bf06100 */
[----:B------:R-:W-:-:S12]  /*0bb0*/  IMAD.MOV.U32 R2, RZ, RZ, -0x1 ;  /* 0xffffffffff027424 */ /* 0x000fd800078e00ff */
[----:B------:R-:W-:Y:S05]  /*0bc0*/  @P0 BRA `(.L_x_10) ;  /* 0x00000004005c0947 */ /* 0x000fea0003800000 */
[----:B------:R-:W1:Y:S01]  /*0bd0*/  LDC.64 R20, c[0x0][0x628] ;  /* 0x00018a00ff147b82 */ /* 0x000e620000000a00 */
[----:B------:R-:W-:Y:S02]  /*0be0*/  IMAD.MOV.U32 R8, RZ, RZ, R18 ;  /* 0x000000ffff087224 */ /* 0x000fe400078e0012 */
[----:B------:R-:W-:-:S05]  /*0bf0*/  IMAD.MOV.U32 R9, RZ, RZ, R17 ;  /* 0x000000ffff097224 */ /* 0x000fca00078e0011 */
[----:B------:R-:W2:Y:S08]  /*0c00*/  LDC R2, c[0x0][0x630] ;  /* 0x00018c00ff027b82 */ /* 0x000eb00000000800 */
[----:B------:R-:W3:Y:S01]  /*0c10*/  LDC.64 R24, c[0x0][0x620] ;  /* 0x00018800ff187b82 */ /* 0x000ee20000000a00 */
[----:B-1----:R-:W-:-:S04]  /*0c20*/  ISETP.NE.U32.AND P0, PT, R20, RZ, PT ;  /* 0x000000ff1400720c */ /* 0x002fc80003f05070 */
[----:B------:R-:W-:-:S13]  /*0c30*/  ISETP.NE.AND.EX P0, PT, R21, RZ, PT, P0 ;  /* 0x000000ff1500720c */ /* 0x000fda0003f05300 */
[----:B--23--:R-:W-:Y:S05]  /*0c40*/  @!P0 BRA `(.L_x_11) ;  /* 0x0000000000288947 */ /* 0x00cfea0003800000 */
[----:B0-----:R-:W0:Y:S02]  /*0c50*/  LDC R13, c[0x0][0x634] ;  /* 0x00018d00ff0d7b82 */ /* 0x001e240000000800 */
[----:B0-----:R-:W-:-:S05]  /*0c60*/  IADD3 R13, P0, R18, R13, RZ ;  /* 0x0000000d120d7210 */ /* 0x001fca0007f1e0ff */
[----:B------:R-:W-:-:S04]  /*0c70*/  IMAD.X R15, RZ, RZ, R17, P0 ;  /* 0x000000ffff0f7224 */ /* 0x000fc800000e0611 */
[----:B------:R-:W-:-:S04]  /*0c80*/  IMAD.WIDE.U32 R8, R15, R20, RZ ;  /* 0x000000140f087225 */ /* 0x000fc800078e00ff */
[----:B------:R-:W-:-:S04]  /*0c90*/  IMAD.WIDE.U32 R10, P0, R13, R21, R8 ;  /* 0x000000150d0a7225 */ /* 0x000fc80007800008 */
[----:B------:R-:W-:-:S04]  /*0ca0*/  IMAD.WIDE.U32 R8, R13, R20, RZ ;  /* 0x000000140d087225 */ /* 0x000fc800078e00ff */
[----:B------:R-:W-:Y:S01]  /*0cb0*/  IMAD.X R13, RZ, RZ, RZ, P0 ;  /* 0x000000ffff0d7224 */ /* 0x000fe200000e06ff */
[----:B------:R-:W-:Y:S01]  /*0cc0*/  IADD3 RZ, P0, R9, R10, RZ ;  /* 0x0000000a09ff7210 */ /* 0x000fe20007f1e0ff */
[----:B------:R-:W-:-:S04]  /*0cd0*/  IMAD.MOV.U32 R12, RZ, RZ, R11 ;  /* 0x000000ffff0c7224 */ /* 0x000fc800078e000b */
[----:B------:R-:W-:-:S08]  /*0ce0*/  IMAD.WIDE.U32.X R8, R15, R21, R12, P0 ;  /* 0x000000150f087225 */ /* 0x000fd000000e040c */
.L_x_11:
[-CC-:B------:R-:W-:Y:S01]  /*0cf0*/  SHF.R.U64 R31, R8, R2.reuse, R9.reuse ;  /* 0x00000002081f7219 */ /* 0x180fe20000001209 */
[----:B0-----:R-:W0:Y:S01]  /*0d00*/  LDC R12, c[0x0][0x618] ;  /* 0x00018600ff0c7b82 */ /* 0x001e220000000800 */
[----:B------:R-:W-:Y:S01]  /*0d10*/  SHF.R.U32.HI R7, RZ, R2, R9 ;  /* 0x00000002ff077219 */ /* 0x000fe20000011609 */
[----:B------:R-:W-:Y:S01]  /*0d20*/  ULDC UR4, c[0x0][0x150] ;  /* 0x0000540000047ab9 */ /* 0x000fe20000000800 */
[----:B------:R-:W-:Y:S01]  /*0d30*/  IADD3 R11, P0, RZ, -R31, RZ ;  /* 0x8000001fff0b7210 */ /* 0x000fe20007f1e0ff */
[----:B------:R-:W-:Y:S01]  /*0d40*/  IMAD.MOV.U32 R19, RZ, RZ, R17 ;  /* 0x000000ffff137224 */ /* 0x000fe200078e0011 */
[----:B------:R-:W-:-:S03]  /*0d50*/  I2FP.F32.U32 R2, R6 ;  /* 0x0000000600027245 */ /* 0x000fc60000201000 */
[----:B------:R-:W1:Y:S01]  /*0d60*/  LDC.64 R26, c[0x0][0x640] ;  /* 0x00019000ff1a7b82 */ /* 0x000e620000000a00 */
[----:B------:R-:W-:Y:S02]  /*0d70*/  IMAD.X R13, RZ, RZ, ~R7, P0 ;  /* 0x000000ffff0d7224 */ /* 0x000fe400000e0e07 */
[----:B------:R-:W-:Y:S01]  /*0d80*/  FMUL R2, R2, UR4 ;  /* 0x0000000402027c20 */ /* 0x000fe20008400000 */
[----:B------:R-:W-:Y:S01]  /*0d90*/  IMAD.WIDE.U32 R8, R11, R24, R18 ;  /* 0x000000180b087225 */ /* 0x000fe200078e0012 */
[----:B------:R-:W-:-:S03]  /*0da0*/  ULDC UR4, c[0x0][0x154] ;  /* 0x0000550000047ab9 */ /* 0x000fc60000000800 */
[----:B------:R-:W-:Y:S01]  /*0db0*/  IMAD R10, R13, R24, RZ ;  /* 0x000000180d0a7224 */ /* 0x000fe200078e02ff */
[----:B------:R-:W2:Y:S01]  /*0dc0*/  LDC R7, c[0x0][0x144] ;  /* 0x00005100ff077b82 */ /* 0x000ea20000000800 */
[----:B------:R-:W3:Y:S02]  /*0dd0*/  F2I.U32.TRUNC.NTZ R2, R2 ;  /* 0x0000000200027305 */ /* 0x000ee4000020f000 */
[----:B------:R-:W-:-:S04]  /*0de0*/  IMAD R11, R11, R25, R10 ;  /* 0x000000190b0b7224 */ /* 0x000fc800078e020a */
[----:B------:R-:W-:Y:S01]  /*0df0*/  IMAD.IADD R9, R9, 0x1, R11 ;  /* 0x0000000109097824 */ /* 0x000fe200078e020b */
[----:B------:R-:W4:Y:S01]  /*0e00*/  LDC R22, c[0x0][0x608] ;  /* 0x00018200ff167b82 */ /* 0x000f220000000800 */
[----:B------:R-:W-:-:S03]  /*0e10*/  IMAD.MOV.U32 R11, RZ, RZ, -0x1 ;  /* 0xffffffffff0b7424 */ /* 0x000fc600078e00ff */
[--C-:B0-----:R-:W-:Y:S02]  /*0e20*/  SHF.R.U64 R20, R8, R12, R9.reuse ;  /* 0x0000000c08147219 */ /* 0x101fe40000001209 */
[----:B------:R-:W-:Y:S02]  /*0e30*/  I2FP.F32.U32 R8, R14 ;  /* 0x0000000e00087245 */ /* 0x000fe40000201000 */
[----:B------:R-:W0:Y:S01]  /*0e40*/  LDC R24, c[0x0][0x658] ;  /* 0x00019600ff187b82 */ /* 0x000e220000000800 */
[----:B-1----:R-:W-:Y:S01]  /*0e50*/  ISETP.NE.U32.AND P0, PT, R26, RZ, PT ;  /* 0x000000ff1a00720c */ /* 0x002fe20003f05070 */
[----:B---3--:R-:W-:Y:S02]  /*0e60*/  IMAD.MOV R10, RZ, RZ, -R2 ;  /* 0x000000ffff0a7224 */ /* 0x008fe400078e0a02 */
[----:B------:R-:W-:Y:S01]  /*0e70*/  FMUL R8, R8, UR4 ;  /* 0x0000000408087c20 */ /* 0x000fe20008400000 */
[----:B------:R-:W-:Y:S02]  /*0e80*/  SHF.R.U32.HI R9, RZ, R12, R9 ;  /* 0x0000000cff097219 */ /* 0x000fe40000011609 */
[----:B------:R-:W-:Y:S01]  /*0e90*/  ISETP.NE.AND.EX P0, PT, R27, RZ, PT, P0 ;  /* 0x000000ff1b00720c */ /* 0x000fe20003f05300 */
[----:B------:R1:W3:Y:S01]  /*0ea0*/  F2I.U32.TRUNC.NTZ R15, R8 ;  /* 0x00000008000f7305 */ /* 0x0002e2000020f000 */
[----:B------:R-:W1:Y:S01]  /*0eb0*/  LDC R19, c[0x0][0x148] ;  /* 0x00005200ff137b82 */ /* 0x000e620000000800 */
[----:B--2---:R-:W-:-:S07]  /*0ec0*/  IMAD R2, R7, R10, R6 ;  /* 0x0000000a07027224 */ /* 0x004fce00078e0206 */
[----:B------:R-:W2:Y:S01]  /*0ed0*/  LDC R25, c[0x0][0x600] ;  /* 0x00018000ff197b82 */ /* 0x000ea20000000800 */
[-CC-:B----4-:R-:W-:Y:S02]  /*0ee0*/  SHF.R.U64 R32, R20, R22.reuse, R9.reuse ;  /* 0x0000001614207219 */ /* 0x190fe40000001209 */
[----:B------:R-:W-:Y:S01]  /*0ef0*/  SHF.R.U32.HI R7, RZ, R22, R9 ;  /* 0x00000016ff077219 */ /* 0x000fe20000011609 */
[----:B------:R-:W-:-:S04]  /*0f00*/  IMAD.MOV.U32 R9, RZ, RZ, 0x1 ;  /* 0x00000001ff097424 */ /* 0x000fc800078e00ff */
[----:B------:R-:W4:Y:S01]  /*0f10*/  LDC R28, c[0x0][0x648] ;  /* 0x00019200ff1c7b82 */ /* 0x000f220000000800 */
[-C--:B0-----:R-:W-:Y:S02]  /*0f20*/  SHF.L.U32 R6, R11, R24.reuse, RZ ;  /* 0x000000180b067219 */ /* 0x081fe400000006ff */
[--C-:B------:R-:W-:Y:S02]  /*0f30*/  SHF.R.U64 R22, R32, R24, R7.reuse ;  /* 0x0000001820167219 */ /* 0x100fe40000001207 */
[----:B------:R-:W-:Y:S02]  /*0f40*/  LOP3.LUT R13, RZ, R6, RZ, 0x33, !PT ;  /* 0x00000006ff0d7212 */ /* 0x000fe400078e33ff */
[-C--:B------:R-:W-:Y:S01]  /*0f50*/  SHF.R.U32.HI R7, RZ, R24.reuse, R7 ;  /* 0x00000018ff077219 */ /* 0x080fe20000011607 */
[----:B------:R-:W0:Y:S01]  /*0f60*/  LDC R29, c[0x0][0x638] ;  /* 0x00018e00ff1d7b82 */ /* 0x000e220000000800 */
[----:B------:R-:W-:Y:S01]  /*0f70*/  SHF.L.U32 R12, R9, R24, RZ ;  /* 0x00000018090c7219 */ /* 0x000fe200000006ff */
[----:B------:R-:W-:-:S06]  /*0f80*/  IMAD.MOV.U32 R6, RZ, RZ, R22 ;  /* 0x000000ffff067224 */ /* 0x000fcc00078e0016 */
[----:B------:R-:W0:Y:S01]  /*0f90*/  LDC R30, c[0x0][0x610] ;  /* 0x00018400ff1e7b82 */ /* 0x000e220000000800 */
[----:B-1-3--:R-:W-:Y:S05]  /*0fa0*/  @!P0 BRA `(.L_x_12) ;  /* 0x0000000000288947 */ /* 0x00afea0003800000 */
[----:B------:R-:W1:Y:S02]  /*0fb0*/  LDC R11, c[0x0][0x64c] ;  /* 0x00019300ff0b7b82 */ /* 0x000e640000000800 */
[----:B-1----:R-:W-:-:S05]  /*0fc0*/  IADD3 R11, P0, R22, R11, RZ ;  /* 0x0000000b160b7210 */ /* 0x002fca0007f1e0ff */
        /* <DEDUP_REMOVED lines=8> */
.L_x_12:
[----:B----4-:R-:W-:Y:S01]  /*1050*/  SHF.R.U64 R6, R6, R28, R7 ;  /* 0x0000001c06067219 */ /* 0x010fe20000001207 */
[----:B--2---:R-:W-:Y:S01]  /*1060*/  VIADD R7, R25, 0xffffffff ;  /* 0xffffffff19077836 */ /* 0x004fe20000000000 */
[----:B------:R-:W-:Y:S01]  /*1070*/  LOP3.LUT R13, R32, R13, RZ, 0xc0, !PT ;  /* 0x0000000d200d7212 */ /* 0x000fe200078ec0ff */
[----:B------:R-:W-:Y:S02]  /*1080*/  IMAD.MOV R15, RZ, RZ, -R15 ;  /* 0x000000ffff0f7224 */ /* 0x000fe400078e0a0f */
[----:B------:R-:W-:Y:S01]  /*1090*/  IMAD.MOV R8, RZ, RZ, -R6 ;  /* 0x000000ffff087224 */ /* 0x000fe200078e0a06 */
[----:B------:R-:W-:Y:S01]  /*10a0*/  LOP3.LUT R7, R20, R7, RZ, 0xc0, !PT ;  /* 0x0000000714077212 */ /* 0x000fe200078ec0ff */
[----:B------:R-:W-:Y:S02]  /*10b0*/  IMAD R13, R12, R6, R13 ;  /* 0x000000060c0d7224 */ /* 0x000fe400078e020d */
[----:B------:R-:W-:Y:S02]  /*10c0*/  @P1 IMAD R2, R19, R15, R14 ;  /* 0x0000000f13021224 */ /* 0x000fe400078e020e */
[----:B0-----:R-:W-:-:S02]  /*10d0*/  IMAD R6, R8, R29, R22 ;  /* 0x0000001d08067224 */ /* 0x001fc400078e0216 */
[----:B------:R-:W-:Y:S02]  /*10e0*/  IMAD R2, R13, R30, R2 ;  /* 0x0000001e0d027224 */ /* 0x000fe400078e0202 */
[----:B------:R-:W-:Y:S02]  /*10f0*/  IMAD R19, R6, R25, R7 ;  /* 0x0000001906137224 */ /* 0x000fe400078e0207 */
[----:B------:R-:W-:-:S03]  /*1100*/  IMAD.MOV.U32 R8, RZ, RZ, 0x1 ;  /* 0x00000001ff087424 */ /* 0x000fc600078e00ff */
[----:B------:R-:W-:Y:S02]  /*1110*/  SEL R22, R19, R2, !P1 ;  /* 0x0000000213167207 */ /* 0x000fe40004800000 */
[----:B------:R-:W-:Y:S01]  /*1120*/  SEL R19, R2, R19, !P1 ;  /* 0x0000001302137207 */ /* 0x000fe20004800000 */
[----:B------:R-:W-:-:S07]  /*1130*/  IMAD.MOV.U32 R2, RZ, RZ, R31 ;  /* 0x000000ffff027224 */ /* 0x000fce00078e001f */
.L_x_10:
[----:B------:R-:W-:Y:S05]  /*1140*/  @!P2 BRA `(.L_x_13) ;  /* 0x000000300080a947 */ /* 0x000fea0003800000 */
[----:B------:R-:W-:-:S13]  /*1150*/  ISETP.GT.U32.AND P0, PT, R33, 0x1, PT ;  /* 0x000000012100780c */ /* 0x000fda0003f04070 */
[----:B------:R-:W-:Y:S05]  /*1160*/  @P0 EXIT ;  /* 0x000000000000094d */ /* 0x000fea0003800000 */
.L_x_14:
[----:B------:R-:W-:-:S08]  /*1170*/  NOP ;  /* 0x0000000000007918 */ /* 0x000fd00000000000 */
[----:B------:R-:W1:Y:S02]  /*1180*/  USETMAXREG.TRY_ALLOC.CTAPOOL UP0, 0xe8 ;  /* 0x000000e8000079c8 */ /* 0x000e640008000600 */
[----:B-1----:R-:W-:-:S13]  /*1190*/  PLOP3.LUT P0, PT, PT, PT, UP0, 0x80, 0x0 ;  /* 0x000000000000781c */ /* 0x002fda0003f0f008 */
[----:B------:R-:W-:Y:S05]  /*11a0*/  @!P0 BRA `(.L_x_14) ;  /* 0xfffffffc00f08947 */ /* 0x000fea000383ffff */
[----:B------:R-:W-:-:S13]  /*11b0*/  LOP3.LUT P0, RZ, R8, 0xff, RZ, 0xc0, !PT ;  /* 0x000000ff08ff7812 */ /* 0x000fda000780c0ff */
[----:B------:R-:W-:Y:S05]  /*11c0*/  @!P0 EXIT ;  /* 0x000000000000894d */ /* 0x000fea0003800000 */
[----:B------:R-:W1:Y:S01]  /*11d0*/  S2UR UR4, SR_CgaCtaId ;  /* 0x00000000000479c3 */ /* 0x000e620000008800 */
[----:B------:R-:W-:Y:S01]  /*11e0*/  VIADD R6, R5, 0xffffffff ;  /* 0xffffffff05067836 */ /* 0x000fe20000000000 */
[----:B------:R-:W-:Y:S01]  /*11f0*/  SHF.R.S32.HI R0, RZ, 0x1f, R3 ;  /* 0x0000001fff007819 */ /* 0x000fe20000011403 */
[----:B------:R-:W-:Y:S01]  /*1200*/  UMOV UR41, 0x400 ;  /* 0x0000040000297882 */ /* 0x000fe20000000000 */
[----:B------:R-:W-:Y:S02]  /*1210*/  UISETP.LT.AND UP0, UPT, UR40, 0x1, UPT ;  /* 0x000000012800788c */ /* 0x000fe4000bf01270 */
[----:B------:R-:W-:Y:S01]  /*1220*/  R2UR UR42, R6 ;  /* 0x00000000062a72ca */ /* 0x000fe200000e0000 */
[----:B------:R-:W-:Y:S01]  /*1230*/  ULDC UR6, c[0x0][0x284] ;  /* 0x0000a10000067ab9 */ /* 0x000fe20000000800 */
[CC--:B------:R-:W-:Y:S01]  /*1240*/  LEA.HI R4, R0.reuse, R3.reuse, RZ, 0x2 ;  /* 0x0000000300047211 */ /* 0x0c0fe200078f10ff */
[----:B------:R-:W-:Y:S01]  /*1250*/  USEL UR43, UR40, 0x1, UP0 ;  /* 0x00000001282b7887 */ /* 0x000fe20008000000 */
[----:B------:R-:W-:Y:S01]  /*1260*/  LEA.HI R0, R0, R3, RZ, 0x5 ;  /* 0x0000000300007211 */ /* 0x000fe200078f28ff */
[----:B------:R-:W-:Y:S01]  /*1270*/  USHF.L.U32 UR46, UR40, 0x1, URZ ;  /* 0x00000001282e7899 */ /* 0x000fe2000800063f */
[--C-:B------:R-:W-:Y:S01]  /*1280*/  SHF.R.S32.HI R58, RZ, 0x2, R4.reuse ;  /* 0x00000002ff3a7819 */ /* 0x100fe20000011404 */
[----:B------:R-:W-:Y:S01]  /*1290*/  UIADD3 UR43, -UR43, UR40, URZ ;  /* 0x000000282b2b7290 */ /* 0x000fe2000fffe13f */
[----:B------:R-:W-:-:S02]  /*12a0*/  SHF.R.S32.HI R5, RZ, 0x1f, R4 ;  /* 0x0000001fff057819 */ /* 0x000fc40000011404 */
[----:B------:R-:W-:Y:S02]  /*12b0*/  LOP3.LUT R60, R4, 0xfffffffc, RZ, 0xc0, !PT ;  /* 0xfffffffc043c7812 */ /* 0x000fe400078ec0ff */
[----:B------:R-:W-:Y:S01]  /*12c0*/  LEA.HI R5, R5, R58, RZ, 0x3 ;  /* 0x0000003a05057211 */ /* 0x000fe200078f18ff */
[----:B------:R-:W-:Y:S01]  /*12d0*/  USHF.L.U32 UR42, UR42, 0x3, URZ ;  /* 0x000000032a2a7899 */ /* 0x000fe2000800063f */
[----:B------:R-:W-:Y:S01]  /*12e0*/  ISETP.NE.AND P0, PT, R6, RZ, PT ;  /* 0x000000ff0600720c */ /* 0x000fe20003f05270 */
[----:B------:R-:W-:Y:S01]  /*12f0*/  IMAD.IADD R60, R3, 0x1, -R60 ;  /* 0x00000001033c7824 */ /* 0x000fe200078e0a3c */
[----:B------:R-:W-:Y:S01]  /*1300*/  LOP3.LUT R5, R5, 0xfffffff8, RZ, 0xc0, !PT ;  /* 0xfffffff805057812 */ /* 0x000fe200078ec0ff */
[----:B-1----:R-:W-:Y:S02]  /*1310*/  ULEA UR41, UR4, UR41, 0x18 ;  /* 0x0000002904297291 */ /* 0x002fe4000f8ec03f */
[----:B------:R-:W-:Y:S01]  /*1320*/  IMAD.U32 R62, RZ, RZ, UR42 ;  /* 0x0000002aff3e7e24 */ /* 0x000fe2000f8e00ff */
[----:B------:R-:W-:Y:S01]  /*1330*/  SEL R67, RZ, 0x1, P0 ;  /* 0x00000001ff437807 */ /* 0x000fe20000000000 */
[----:B------:R-:W-:Y:S01]  /*1340*/  IMAD.IADD R58, R58, 0x1, -R5 ;  /* 0x000000013a3a7824 */ /* 0x000fe200078e0a05 */
[----:B------:R-:W-:Y:S01]  /*1350*/  UIADD3 UR47, UR41, 0x40, URZ ;  /* 0x00000040292f7890 */ /* 0x000fe2000fffe03f */
[----:B------:R-:W-:Y:S01]  /*1360*/  SHF.R.S32.HI R5, RZ, 0x5, R0 ;  /* 0x00000005ff057819 */ /* 0x000fe20000011400 */
[----:B------:R-:W-:Y:S01]  /*1370*/  UIADD3 UR4, UR41, 0x100, URZ ;  /* 0x0000010029047890 */ /* 0x000fe2000fffe03f */
[C---:B------:R-:W-:Y:S01]  /*1380*/  LOP3.LUT R64, R62.reuse, 0x8, RZ, 0xc0, !PT ;  /* 0x000000083e407812 */ /* 0x040fe200078ec0ff */
[----:B------:R-:W-:Y:S01]  /*1390*/  UIADD3 UR5, UR41, 0x6100, URZ ;  /* 0x0000610029057890 */ /* 0x000fe2000fffe03f */
[--C-:B------:R-:W-:Y:S01]  /*13a0*/  SHF.R.S32.HI R59, RZ, 0x1f, R58.reuse ;  /* 0x0000001fff3b7819 */ /* 0x100fe2000001143a */
[----:B------:R-:W-:Y:S01]  /*13b0*/  USHF.R.U32.HI UR4, URZ, 0x4, UR4 ;  /* 0x000000043f047899 */ /* 0x000fe20008011604 */
[C-C-:B------:R-:W-:Y:S01]  /*13c0*/  IMAD R65, R5.reuse, -0x10, -R58.reuse ;  /* 0xfffffff005417824 */ /* 0x140fe200078e0a3a */
[----:B------:R-:W-:Y:S01]  /*13d0*/  USHF.R.U32.HI UR5, URZ, 0x4, UR5 ;  /* 0x000000043f057899 */ /* 0x000fe20008011605 */
[----:B------:R-:W-:Y:S01]  /*13e0*/  IMAD.U32 R61, RZ, RZ, UR47 ;  /* 0x0000002fff3d7e24 */ /* 0x000fe2000f8e00ff */
[----:B------:R-:W-:Y:S01]  /*13f0*/  ULOP3.LUT UR4, UR4, 0x3fff, URZ, 0xc0, !UPT ;  /* 0x00003fff04047892 */ /* 0x000fe2000f8ec03f */
[----:B------:R-:W-:Y:S01]  /*1400*/  IMAD.WIDE R58, R5, 0x10, R58 ;  /* 0x00000010053a7825 */ /* 0x000fe200078e023a */
[----:B------:R-:W-:Y:S01]  /*1410*/  ULOP3.LUT UR5, UR5, 0x3fff, URZ, 0xc0, !UPT ;  /* 0x00003fff05057892 */ /* 0x000fe2000f8ec03f */
[----:B------:R-:W-:Y:S01]  /*1420*/  LOP3.LUT R62, R62, 0x8, RZ, 0xc, !PT ;  /* 0x000000083e3e7812 */ /* 0x000fe200078e0cff */
[----:B------:R-:W-:Y:S01]  /*1430*/  ULOP3.LUT UR44, UR4, 0x10000, URZ, 0xfc, !UPT ;  /* 0x00010000042c7892 */ /* 0x000fe2000f8efc3f */
[----:B------:R-:W-:Y:S01]  /*1440*/  VIADD R63, R61, UR42 ;  /* 0x0000002a3d3f7c36 */ /* 0x000fe20008000000 */
[----:B------:R-:W-:Y:S01]  /*1450*/  LOP3.LUT R64, R64, 0x18, RZ, 0x3c, !PT ;  /* 0x0000001840407812 */ /* 0x000fe200078e3cff */
[----:B------:R-:W-:Y:S01]  /*1460*/  VIADD R65, R65, UR6 ;  /* 0x0000000641417c36 */ /* 0x000fe20008000000 */
[----:B------:R-:W-:-:S12]  /*1470*/  ULOP3.LUT UR45, UR5, 0x10000, URZ, 0xfc, !UPT ;  /* 0x00010000052d7892 */ /* 0x000fd8000f8efc3f */
.L_x_102:
[----:B------:R-:W-:Y:S01]  /*1480*/  SHF.L.U32 R0, R67, 0x1f, RZ ;  /* 0x0000001f43007819 */ /* 0x000fe200000006ff */
[----:B------:R-:W-:Y:S02]  /*1490*/  ULDC UR4, c[0x0][0x28c] ;  /* 0x0000a30000047ab9 */ /* 0x000fe40000000800 */
[----:B------:R-:W-:Y:S01]  /*14a0*/  ISETP.LT.AND P1, PT, RZ, UR4, PT ;  /* 0x00000004ff007c0c */ /* 0x000fe2000bf21270 */
[----:B-1----:R-:W1:Y:S02]  /*14b0*/  SYNCS.PHASECHK.TRANS64.TRYWAIT P0, [R61+UR42], R0 ;  /* 0x000000003d0075a7 */ /* 0x002e64000800016a */
[----:B-1-34-:R-:W-:Y:S10]  /*14c0*/  @!P0 BRA `(.L_x_15) ;  /* 0x0000003c006c8947 */ /* 0x01aff40003800000 */
.L_x_123:
[----:B------:R-:W-:Y:S05]  /*14d0*/  @P1 BRA `(.L_x_16) ;  /* 0x0000000000401947 */ /* 0x000fea0003800000 */
[----:B-1----:R-:W-:Y:S01]  /*14e0*/  MOV R0, 0x0 ;  /* 0x0000000000007802 */ /* 0x002fe20000000f00 */
[----:B------:R-:W-:Y:S01]  /*14f0*/  ULDC.64 UR4, c[0x4][0x68] ;  /* 0x01001a0000047ab9 */ /* 0x000fe20000000a00 */
[----:B------:R-:W-:Y:S01]  /*1500*/  ULDC.64 UR6, c[0x4][0x8] ;  /* 0x0100020000067ab9 */ /* 0x000fe20000000a00 */
[----:B------:R-:W-:Y:S01]  /*1510*/  IMAD.U32 R4, RZ, RZ, UR4 ;  /* 0x00000004ff047e24 */ /* 0x000fe2000f8e00ff */
[----:B------:R1:W2:Y:S01]  /*1520*/  LDC.64 R14, c[0x4][R0] ;  /* 0x01000000000e7b82 */ /* 0x0002a20000000a00 */
[----:B------:R-:W-:Y:S01]  /*1530*/  IMAD.U32 R5, RZ, RZ, UR5 ;  /* 0x00000005ff057e24 */ /* 0x000fe2000f8e00ff */
[----:B------:R-:W-:Y:S01]  /*1540*/  ULDC.64 UR4, c[0x4][0x70] ;  /* 0x01001c0000047ab9 */ /* 0x000fe20000000a00 */
[----:B------:R-:W-:Y:S02]  /*1550*/  IMAD.U32 R10, RZ, RZ, UR6 ;  /* 0x00000006ff0a7e24 */ /* 0x000fe4000f8e00ff */
[----:B------:R-:W-:Y:S02]  /*1560*/  IMAD.U32 R6, RZ, RZ, UR4 ;  /* 0x00000004ff067e24 */ /* 0x000fe4000f8e00ff */
[----:B------:R-:W-:-:S02]  /*1570*/  IMAD.U32 R7, RZ, RZ, UR5 ;  /* 0x00000005ff077e24 */ /* 0x000fc4000f8e00ff */
[----:B------:R-:W-:Y:S02]  /*1580*/  IMAD.U32 R11, RZ, RZ, UR7 ;  /* 0x00000007ff0b7e24 */ /* 0x000fe4000f8e00ff */
[----:B------:R-:W-:Y:S02]  /*1590*/  IMAD.MOV.U32 R8, RZ, RZ, 0x1e1 ;  /* 0x000001e1ff087424 */ /* 0x000fe400078e00ff */
[----:B0-----:R-:W-:Y:S02]  /*15a0*/  IMAD.MOV.U32 R12, RZ, RZ, 0x1 ;  /* 0x00000001ff0c7424 */ /* 0x001fe400078e00ff */
[----:B-1----:R-:W-:-:S07]  /*15b0*/  IMAD.MOV.U32 R13, RZ, RZ, RZ ;  /* 0x000000ffff0d7224 */ /* 0x002fce00078e00ff */
[----:B------:R-:W-:-:S07]  /*15c0*/  LEPC R20, `(.L_x_16) ;  /* 0x000000001014794e */ /* 0x000fce0000000000 */
[----:B--2--5:R-:W-:Y:S05]  /*15d0*/  CALL.ABS.NOINC R14 ;  /* 0x000000000e007343 */ /* 0x024fea0003c00000 */
.L_x_16:
[----:B-1----:R-:W-:-:S04]  /*15e0*/  LOP3.LUT R0, R16, 0x1, RZ, 0xfc, !PT ;  /* 0x0000000110007812 */ /* 0x002fc800078efcff */
[----:B------:R-:W-:-:S13]  /*15f0*/  ISETP.NE.AND P0, PT, R0, 0x3, PT ;  /* 0x000000030000780c */ /* 0x000fda0003f05270 */
[----:B------:R-:W-:Y:S05]  /*1600*/  @!P0 BRA `(.L_x_17) ;  /* 0x0000000000048947 */ /* 0x000fea0003800000 */
[----:B------:R-:W-:Y:S01]  /*1610*/  BPT.TRAP 0x1 ;  /* 0x000000040000795c */ /* 0x000fe20000300000 */
.L_x_17:
[----:B------:R-:W-:Y:S02]  /*1620*/  IMAD.U32 R3, RZ, RZ, UR38 ;  /* 0x00000026ff037e24 */ /* 0x000fe4000f8e00ff */
[----:B------:R-:W-:-:S03]  /*1630*/  IMAD.U32 R0, RZ, RZ, UR39 ;  /* 0x00000027ff007e24 */ /* 0x000fc6000f8e00ff */
[----:B------:R-:W-:Y:S02]  /*1640*/  LEA R3, R3, UR41, 0x3 ;  /* 0x0000002903037c11 */ /* 0x000fe4000f8e18ff */
[----:B------:R-:W-:-:S04]  /*1650*/  SHF.L.U32 R0, R0, 0x1f, RZ ;  /* 0x0000001f00007819 */ /* 0x000fc800000006ff */
[----:B------:R1:W2:Y:S01]  /*1660*/  SYNCS.PHASECHK.TRANS64.TRYWAIT P1, [R3+URZ], R0 ;  /* 0x00000000030075a7 */ /* 0x0002a2000802017f */
[----:B------:R-:W-:Y:S05]  /*1670*/  @!P0 BRA `(.L_x_18) ;  /* 0x0000000000048947 */ /* 0x000fea0003800000 */
[----:B------:R-:W-:Y:S01]  /*1680*/  BPT.TRAP 0x1 ;  /* 0x000000040000795c */ /* 0x000fe20000300000 */
.L_x_18:
[----:B--2---:R-:W-:Y:S05]  /*1690*/  @P1 BRA `(.L_x_19) ;  /* 0x0000000000081947 */ /* 0x004fea0003800000 */
[----:B------:R-:W2:Y:S02]  /*16a0*/  SYNCS.PHASECHK.TRANS64.TRYWAIT P1, [R3+URZ], R0 ;  /* 0x00000000030075a7 */ /* 0x000ea4000802017f */
[----:B--2---:R-:W-:Y:S05]  /*16b0*/  @!P1 BRA `(.L_x_20) ;  /* 0x0000003c00049947 */ /* 0x004fea0003800000 */
.L_x_19:
[----:B------:R-:W-:Y:S05]  /*16c0*/  WARPSYNC.ALL ;  /* 0x0000000000007948 */ /* 0x000fea0003800000 */
[----:B------:R-:W-:Y:S01]  /*16d0*/  ULEA UR8, UR38, UR44, 0x9 ;  /* 0x0000002c26087291 */ /* 0x000fe2000f8e483f */
[----:B------:R-:W-:Y:S01]  /*16e0*/  WARPGROUP.ARRIVE ;  /* 0x00000000000079c5 */ /* 0x000fe20000000000 */
[----:B------:R-:W-:Y:S01]  /*16f0*/  ULEA UR9, UR38, UR45, 0x9 ;  /* 0x0000002d26097291 */ /* 0x000fe2000f8e483f */
[----:B-12---:R-:W-:Y:S01]  /*1700*/  IMAD.U32 R0, RZ, RZ, UR43 ;  /* 0x0000002bff007e24 */ /* 0x006fe2000f8e00ff */
[----:B------:R-:W-:Y:S01]  /*1710*/  UMOV UR5, 0x40000040 ;  /* 0x4000004000057882 */ /* 0x000fe20000000000 */
[----:B------:R-:W-:-:S02]  /*1720*/  UMOV UR7, 0x40000040 ;  /* 0x4000004000077882 */ /* 0x000fc40000000000 */
[----:B------:R-:W-:Y:S01]  /*1730*/  UMOV UR4, UR8 ;  /* 0x0000000800047c82 */ /* 0x000fe20008000000 */
[----:B------:R-:W-:Y:S01]  /*1740*/  ISETP.GE.AND P1, PT, R0, 0x1, PT ;  /* 0x000000010000780c */ /* 0x000fe20003f26270 */
[----:B------:R-:W-:Y:S02]  /*1750*/  UMOV UR6, UR9 ;  /* 0x0000000900067c82 */ /* 0x000fe40008000000 */
[----:B------:R-:W-:Y:S01]  /*1760*/  IGMMA.64x64x32.S8.S8 R24, gdesc[UR4], RZ, !UPT, gsb0 ;  /* 0x01e00000041879f1 */ /* 0x000fe2000c0410ff */
[----:B------:R-:W-:Y:S02]  /*1770*/  UIADD3 UR4, UR8, 0x2, URZ ;  /* 0x0000000208047890 */ /* 0x000fe4000fffe03f */
[----:B------:R-:W-:Y:S01]  /*1780*/  UIADD3 UR6, UR9, 0x2, URZ ;  /* 0x0000000209067890 */ /* 0x000fe2000fffe03f */
[----:B------:R-:W-:Y:S01]  /*1790*/  UMOV UR5, 0x40000040 ;  /* 0x4000004000057882 */ /* 0x000fe20000000000 */
[----:B------:R-:W-:Y:S01]  /*17a0*/  UMOV UR7, 0x40000040 ;  /* 0x4000004000077882 */ /* 0x000fe20000000000 */
[----:B------:R-:W-:-:S02]  /*17b0*/  WARPGROUP.DEPBAR.LE gsb0, 0x0 ;  /* 0x00008000000079c5 */ /* 0x000fc40000010000 */
[----:B------:R-:W-:-:S06]  /*17c0*/  WARPGROUP.ARRIVE ;  /* 0x00000000000079c5 */ /* 0x000fcc0000000000 */
[----:B------:R-:W-:Y:S01]  /*17d0*/  IGMMA.64x64x32.S8.S8 R24, gdesc[UR4], R24, gsb0 ;  /* 0x01e00000041879f1 */ /* 0x000fe20008041018 */
[----:B------:R-:W-:Y:S02]  /*17e0*/  UIADD3 UR4, UR8, 0x4, URZ ;  /* 0x0000000408047890 */ /* 0x000fe4000fffe03f */
[----:B------:R-:W-:Y:S01]  /*17f0*/  UIADD3 UR6, UR9, 0x4, URZ ;  /* 0x0000000409067890 */ /* 0x000fe2000fffe03f */
[----:B------:R-:W-:Y:S01]  /*1800*/  UMOV UR5, 0x40000040 ;  /* 0x4000004000057882 */ /* 0x000fe20000000000 */
[----:B------:R-:W-:Y:S01]  /*1810*/  UMOV UR7, 0x40000040 ;  /* 0x4000004000077882 */ /* 0x000fe20000000000 */
[----:B------:R-:W-:Y:S02]  /*1820*/  WARPGROUP.DEPBAR.LE gsb0, 0x0 ;  /* 0x00008000000079c5 */ /* 0x000fe40000010000 */
        /* <DEDUP_REMOVED lines=8> */
[----:B------:R-:W-:Y:S03]  /*18b0*/  IGMMA.64x64x32.S8.S8 R24, gdesc[UR4], R24, gsb0 ;  /* 0x01e00000041879f1 */ /* 0x000fe60008041018 */
[----:B------:R-:W-:Y:S02]  /*18c0*/  WARPGROUP.DEPBAR.LE gsb0, 0x0 ;  /* 0x00008000000079c5 */ /* 0x000fe40000010000 */
[----:B------:R-:W-:Y:S05]  /*18d0*/  @!P1 BRA `(.L_x_21) ;  /* 0x0000000400109947 */ /* 0x000fea0003800000 */
[----:B------:R-:W-:Y:S01]  /*18e0*/  UIADD3 UR4, UR38, 0x1, URZ ;  /* 0x0000000126047890 */ /* 0x000fe2000fffe03f */
[----:B------:R-:W-:Y:S01]  /*18f0*/  IMAD.U32 R0, RZ, RZ, UR43 ;  /* 0x0000002bff007e24 */ /* 0x000fe2000f8e00ff */
[----:B------:R-:W-:Y:S02]  /*1900*/  UMOV UR9, UR38 ;  /* 0x0000002600097c82 */ /* 0x000fe40008000000 */
[----:B------:R-:W-:-:S04]  /*1910*/  UISETP.NE.AND UP0, UPT, UR4, 0x3, UPT ;  /* 0x000000030400788c */ /* 0x000fc8000bf05270 */
[----:B------:R-:W-:Y:S02]  /*1920*/  USEL UR5, URZ, 0x1, UP0 ;  /* 0x000000013f057887 */ /* 0x000fe40008000000 */
[----:B------:R-:W-:Y:S02]  /*1930*/  USEL UR8, UR4, URZ, UP0 ;  /* 0x0000003f04087287 */ /* 0x000fe40008000000 */
[----:B------:R-:W-:-:S06]  /*1940*/  ULOP3.LUT UR5, UR39, UR5, URZ, 0x3c, !UPT ;  /* 0x0000000527057292 */ /* 0x000fcc000f8e3c3f */
[----:B------:R-:W-:-:S07]  /*1950*/  IMAD.U32 R5, RZ, RZ, UR5 ;  /* 0x00000005ff057e24 */ /* 0x000fce000f8e00ff */
.L_x_28:
[----:B-12---:R-:W-:Y:S05]  /*1960*/  @!P0 BRA `(.L_x_22) ;  /* 0x0000000000048947 */ /* 0x006fea0003800000 */
[----:B------:R-:W-:Y:S01]  /*1970*/  BPT.TRAP 0x1 ;  /* 0x000000040000795c */ /* 0x000fe20000300000 */
.L_x_22:
[----:B------:R-:W-:Y:S01]  /*1980*/  ULEA UR4, UR8, UR41, 0x3 ;  /* 0x0000002908047291 */ /* 0x000fe2000f8e183f */
[----:B------:R-:W-:-:S08]  /*1990*/  SHF.L.U32 R3, R5, 0x1f, RZ ;  /* 0x0000001f05037819 */ /* 0x000fd000000006ff */
[----:B------:R1:W2:Y:S01]  /*19a0*/  SYNCS.PHASECHK.TRANS64.TRYWAIT P1, [UR4], R3 ;  /* 0x00000003ff0075a7 */ /* 0x0002a20008020144 */
[----:B------:R-:W-:Y:S05]  /*19b0*/  @!P0 BRA `(.L_x_23) ;  /* 0x0000000000048947 */ /* 0x000fea0003800000 */
[----:B------:R-:W-:Y:S01]  /*19c0*/  BPT.TRAP 0x1 ;  /* 0x000000040000795c */ /* 0x000fe20000300000 */
.L_x_23:
[----:B--2---:R-:W-:Y:S05]  /*19d0*/  @P1 BRA `(.L_x_24) ;  /* 0x0000000000081947 */ /* 0x004fea0003800000 */
[----:B------:R-:W2:Y:S02]  /*19e0*/  SYNCS.PHASECHK.TRANS64.TRYWAIT P1, [UR4], R3 ;  /* 0x00000003ff0075a7 */ /* 0x000ea40008020144 */
[----:B--2---:R-:W-:Y:S05]  /*19f0*/  @!P1 BRA `(.L_x_25) ;  /* 0x0000003800489947 */ /* 0x004fea0003800000 */
.L_x_24:
[----:B------:R-:W-:Y:S01]  /*1a00*/  ULEA UR10, UR8, UR44, 0x9 ;  /* 0x0000002c080a7291 */ /* 0x000fe2000f8e483f */
[----:B------:R-:W-:Y:S01]  /*1a10*/  WARPGROUP.ARRIVE ;  /* 0x00000000000079c5 */ /* 0x000fe20000000000 */
[----:B------:R-:W-:Y:S01]  /*1a20*/  ULEA UR11, UR8, UR45, 0x9 ;  /* 0x0000002d080b7291 */ /* 0x000fe2000f8e483f */
[----:B------:R-:W-:Y:S01]  /*1a30*/  UMOV UR5, 0x40000040 ;  /* 0x4000004000057882 */ /* 0x000fe20000000000 */
[----:B------:R-:W-:-:S03]  /*1a40*/  UMOV UR7, 0x40000040 ;  /* 0x4000004000077882 */ /* 0x000fc60000000000 */
[----:B------:R-:W-:Y:S02]  /*1a50*/  UMOV UR4, UR10 ;  /* 0x0000000a00047c82 */ /* 0x000fe40008000000 */
[----:B------:R-:W-:Y:S02]  /*1a60*/  UMOV UR6, UR11 ;  /* 0x0000000b00067c82 */ /* 0x000fe40008000000 */
[----:B------:R-:W-:Y:S01]  /*1a70*/  IGMMA.64x64x32.S8.S8 R24, gdesc[UR4], R24, gsb0 ;  /* 0x01e00000041879f1 */ /* 0x000fe20008041018 */
        /* <DEDUP_REMOVED lines=23> */
[----:B------:R-:W-:Y:S01]  /*1bf0*/  BPT.TRAP 0x1 ;  /* 0x000000040000795c */ /* 0x000fe20000300000 */
.L_x_26:
[----:B------:R-:W-:Y:S01]  /*1c00*/  ULEA UR4, UR9, UR41, 0x3 ;  /* 0x0000002909047291 */ /* 0x000fe2000f8e183f */
[----:B------:R-:W-:-:S03]  /*1c10*/  ISETP.GT.U32.AND P1, PT, R16, 0x1, PT ;  /* 0x000000011000780c */ /* 0x000fc60003f24070 */
[----:B------:R-:W-:-:S04]  /*1c20*/  UIADD3 UR4, UR4, 0x18, URZ ;  /* 0x0000001804047890 */ /* 0x000fc8000fffe03f */
[----:B------:R-:W-:-:S09]  /*1c30*/  UPRMT UR4, URZ, 0x654, UR4 ;  /* 0x000006543f047896 */ /* 0x000fd20008000004 */
[----:B------:R-:W-:Y:S01]  /*1c40*/  SYNCS.ARRIVE.TRANS64.RED.A1T0 RZ, [UR4], RZ ;  /* 0x000000ffffff79a7 */ /* 0x000fe20008100404 */
[----:B------:R-:W-:Y:S05]  /*1c50*/  @P1 BRA `(.L_x_27) ;  /* 0x0000000000041947 */ /* 0x000fea0003800000 */
[----:B------:R-:W-:Y:S01]  /*1c60*/  BPT.TRAP 0x1 ;  /* 0x000000040000795c */ /* 0x000fe20000300000 */
.L_x_27:
[----:B------:R-:W-:Y:S01]  /*1c70*/  UIADD3 UR8, UR8, 0x1, URZ ;  /* 0x0000000108087890 */ /* 0x000fe2000fffe03f */
[C---:B------:R-:W-:Y:S01]  /*1c80*/  ISETP.GT.AND P1, PT, R0.reuse, 0x1, PT ;  /* 0x000000010000780c */ /* 0x040fe20003f24270 */
[----:B------:R-:W-:Y:S01]  /*1c90*/  UIADD3 UR9, UR9, 0x1, URZ ;  /* 0x0000000109097890 */ /* 0x000fe2000fffe03f */
[----:B------:R-:W-:Y:S01]  /*1ca0*/  VIADD R0, R0, 0xffffffff ;  /* 0xffffffff00007836 */ /* 0x000fe20000000000 */
[----:B------:R-:W-:Y:S02]  /*1cb0*/  UISETP.NE.AND UP0, UPT, UR8, 0x3, UPT ;  /* 0x000000030800788c */ /* 0x000fe4000bf05270 */
[----:B------:R-:W-:Y:S02]  /*1cc0*/  UISETP.NE.AND UP1, UPT, UR9, 0x3, UPT ;  /* 0x000000030900788c */ /* 0x000fe4000bf25270 */
[----:B------:R-:W-:Y:S02]  /*1cd0*/  USEL UR4, URZ, 0x1, UP0 ;  /* 0x000000013f047887 */ /* 0x000fe40008000000 */
[----:B------:R-:W-:-:S02]  /*1ce0*/  USEL UR8, UR8, URZ, UP0 ;  /* 0x0000003f08087287 */ /* 0x000fc40008000000 */
[----:B------:R-:W-:Y:S02]  /*1cf0*/  USEL UR9, UR9, URZ, UP1 ;  /* 0x0000003f09097287 */ /* 0x000fe40008800000 */
[----:B------:R-:W-:Y:S01]  /*1d00*/  LOP3.LUT R5, R5, UR4, RZ, 0x3c, !PT ;  /* 0x0000000405057c12 */ /* 0x000fe2000f8e3cff */
[----:B------:R-:W-:Y:S09]  /*1d10*/  @P1 BRA `(.L_x_28) ;  /* 0xfffffffc00101947 */ /* 0x000ff2000383ffff */
.L_x_21:
[----:B------:R-:W3:Y:S01]  /*1d20*/  LDC R0, c[0x0][0x28c] ;  /* 0x0000a300ff007b82 */ /* 0x000ee20000000800 */
[----:B------:R4:W-:Y:S01]  /*1d30*/  SYNCS.ARRIVE.TRANS64.A1T0 RZ, [R62+UR47], RZ ;  /* 0x000000ff3eff79a7 */ /* 0x0009e2000810002f */
[----:B---3--:R-:W-:-:S13]  /*1d40*/  ISETP.GE.AND P1, PT, R0, 0x1, PT ;  /* 0x000000010000780c */ /* 0x008fda0003f26270 */
[----:B----4-:R-:W-:Y:S05]  /*1d50*/  @!P1 BRA `(.L_x_29) ;  /* 0x0000000000349947 */ /* 0x010fea0003800000 */
[----:B------:R-:W-:Y:S05]  /*1d60*/  @!P0 BRA `(.L_x_30) ;  /* 0x0000000000048947 */ /* 0x000fea0003800000 */
[----:B------:R-:W-:Y:S01]  /*1d70*/  BPT.TRAP 0x1 ;  /* 0x000000040000795c */ /* 0x000fe20000300000 */
.L_x_30:
[----:B------:R-:W-:Y:S01]  /*1d80*/  UIADD3 UR6, UR43, UR38, URZ ;  /* 0x000000262b067290 */ /* 0x000fe2000fffe03f */
[----:B------:R-:W-:-:S03]  /*1d90*/  ISETP.GT.U32.AND P0, PT, R16, 0x1, PT ;  /* 0x000000011000780c */ /* 0x000fc60003f04070 */
[----:B------:R-:W-:-:S04]  /*1da0*/  UIMAD.WIDE.U32 UR4, UR6, -0x55555555, URZ ;  /* 0xaaaaaaab060478a5 */ /* 0x000fc8000f8e003f */
[----:B------:R-:W-:-:S04]  /*1db0*/  USHF.R.U32.HI UR4, URZ, 0x1, UR5 ;  /* 0x000000013f047899 */ /* 0x000fc80008011605 */
[----:B------:R-:W-:-:S04]  /*1dc0*/  UIMAD UR6, UR4, -0x3, UR6 ;  /* 0xfffffffd040678a4 */ /* 0x000fc8000f8e0206 */
[----:B------:R-:W-:-:S04]  /*1dd0*/  ULEA UR6, UR6, UR41, 0x3 ;  /* 0x0000002906067291 */ /* 0x000fc8000f8e183f */
[----:B------:R-:W-:-:S04]  /*1de0*/  UIADD3 UR6, UR6, 0x18, URZ ;  /* 0x0000001806067890 */ /* 0x000fc8000fffe03f */
[----:B------:R-:W-:-:S09]  /*1df0*/  UPRMT UR6, URZ, 0x654, UR6 ;  /* 0x000006543f067896 */ /* 0x000fd20008000006 */
[----:B------:R-:W-:Y:S01]  /*1e00*/  SYNCS.ARRIVE.TRANS64.RED.A1T0 RZ, [UR6], RZ ;  /* 0x000000ffffff79a7 */ /* 0x000fe20008100406 */
[----:B------:R-:W-:Y:S05]  /*1e10*/  @P0 BRA `(.L_x_29) ;  /* 0x0000000000040947 */ /* 0x000fea0003800000 */
[----:B------:R-:W-:Y:S01]  /*1e20*/  BPT.TRAP 0x1 ;  /* 0x000000040000795c */ /* 0x000fe20000300000 */
.L_x_29:
[----:B------:R-:W-:Y:S01]  /*1e30*/  SHF.L.U32 R0, R67, 0x1f, RZ ;  /* 0x0000001f43007819 */ /* 0x000fe200000006ff */
[----:B------:R-:W-:Y:S01]  /*1e40*/  UIADD3 UR38, UR46, UR38, URZ ;  /* 0x000000262e267290 */ /* 0x000fe2000fffe03f */
[----:B------:R-:W3:Y:S01]  /*1e50*/  LDC R15, c[0x0][0x288] ;  /* 0x0000a200ff0f7b82 */ /* 0x000ee20000000800 */
[----:B------:R-:W-:Y:S01]  /*1e60*/  UISETP.GE.U32.AND UP1, UPT, UR46, 0x3, UPT ;  /* 0x000000032e00788c */ /* 0x000fe2000bf26070 */
[----:B------:R-:W-:Y:S01]  /*1e70*/  IMAD.SHL.U32 R8, R60, 0x2, RZ ;  /* 0x000000023c087824 */ /* 0x000fe200078e00ff */
[----:B------:R-:W-:Y:S02]  /*1e80*/  UISETP.GT.U32.AND UP0, UPT, UR38, 0x2, UPT ;  /* 0x000000022600788c */ /* 0x000fe4000bf04070 */
[----:B------:R-:W-:Y:S02]  /*1e90*/  UIMAD.WIDE.U32 UR4, UR38, -0x55555555, URZ ;  /* 0xaaaaaaab260478a5 */ /* 0x000fe4000f8e003f */
[----:B------:R-:W-:Y:S01]  /*1ea0*/  UISETP.LT.U32.AND UP0, UPT, UR46, 0x3, UP0 ;  /* 0x000000032e00788c */ /* 0x000fe20008701070 */
[----:B------:R-:W4:Y:S01]  /*1eb0*/  SYNCS.PHASECHK.TRANS64.TRYWAIT P0, [R61+UR42+0x10], R0 ;  /* 0x000010003d0075a7 */ /* 0x000f22000800016a */
[----:B------:R-:W-:Y:S01]  /*1ec0*/  USHF.R.U32.HI UR4, URZ, 0x1, UR5 ;  /* 0x000000013f047899 */ /* 0x000fe20008011605 */
[----:B------:R-:W-:Y:S01]  /*1ed0*/  SHF.R.S32.HI R9, RZ, 0x1f, R8 ;  /* 0x0000001fff097819 */ /* 0x000fe20000011408 */
[----:B------:R-:W-:-:S02]  /*1ee0*/  USEL UR6, URZ, 0x1, !UP0 ;  /* 0x000000013f067887 */ /* 0x000fc4000c000000 */
[----:B------:R-:W-:Y:S02]  /*1ef0*/  UIMAD UR38, UR4, -0x3, UR38 ;  /* 0xfffffffd042678a4 */ /* 0x000fe4000f8e0226 */
[----:B------:R-:W-:-:S04]  /*1f00*/  ULOP3.LUT UR39, UR39, UR6, URZ, 0x3c, !UPT ;  /* 0x0000000627277292 */ /* 0x000fc8000f8e3c3f */
[----:B------:R-:W-:Y:S01]  /*1f10*/  @UP1 ULOP3.LUT UR39, UR39, 0x1, UR4, 0x78, !UPT ;  /* 0x0000000127271892 */ /* 0x000fe2000f8e7804 */
[----:B---34-:R-:W-:Y:S11]  /*1f20*/  @!P0 BRA `(.L_x_31) ;  /* 0x0000003400148947 */ /* 0x018ff60003800000 */
.L_x_124:
[----:B---3--:R-:W-:Y:S01]  /*1f30*/  IMAD.SHL.U32 R0, R19, 0x40, RZ ;  /* 0x0000004013007824 */ /* 0x008fe200078e00ff */
[----:B------:R-:W-:Y:S01]  /*1f40*/  ULDC UR6, c[0x0][0x284] ;  /* 0x0000a10000067ab9 */ /* 0x000fe20000000800 */
[----:B------:R-:W-:Y:S01]  /*1f50*/  IMAD.SHL.U32 R22, R22, 0x40, RZ ;  /* 0x0000004016167824 */ /* 0x000fe200078e00ff */
[----:B------:R-:W-:Y:S01]  /*1f60*/  SHF.R.S32.HI R69, RZ, 0x1f, R2 ;  /* 0x0000001fff457819 */ /* 0x000fe20000011402 */
[----:B------:R-:W-:Y:S01]  /*1f70*/  ULDC.64 UR4, c[0x0][0x5d0] ;  /* 0x0001740000047ab9 */ /* 0x000fe20000000a00 */
[----:B------:R-:W-:Y:S01]  /*1f80*/  ISETP.GE.AND P0, PT, R0, UR6, PT ;  /* 0x0000000600007c0c */ /* 0x000fe2000bf06270 */
[----:B--2---:R-:W-:Y:S01]  /*1f90*/  IMAD.WIDE.U32 R4, R2, UR4, R8 ;  /* 0x0000000402047c25 */ /* 0x004fe2000f8e0008 */
[----:B------:R-:W-:Y:S02]  /*1fa0*/  SHF.R.S32.HI R68, RZ, 0x1f, R22 ;  /* 0x0000001fff447819 */ /* 0x000fe40000011416 */
[C---:B------:R-:W-:Y:S01]  /*1fb0*/  ISETP.GE.OR P0, PT, R22.reuse, R15, P0 ;  /* 0x0000000f1600720c */ /* 0x040fe20000706670 */
[----:B-1----:R-:W-:Y:S01]  /*1fc0*/  IMAD R3, R69, UR4, RZ ;  /* 0x0000000445037c24 */ /* 0x002fe2000f8e02ff */
[----:B------:R-:W-:-:S03]  /*1fd0*/  IADD3 R4, P1, R22, R4, RZ ;  /* 0x0000000416047210 */ /* 0x000fc60007f3e0ff */
[----:B------:R-:W-:-:S05]  /*1fe0*/  IMAD R3, R2, UR5, R3 ;  /* 0x0000000502037c24 */ /* 0x000fca000f8e0203 */
[----:B------:R-:W-:-:S03]  /*1ff0*/  IADD3.X R5, R68, R5, R3, P1, !PT ;  /* 0x0000000544057210 */ /* 0x000fc60000ffe403 */
[----:B------:R-:W-:Y:S05]  /*2000*/  @P0 BRA `(.L_x_32) ;  /* 0x0000001c00200947 */ /* 0x000fea0003800000 */
[----:B------:R-:W1:Y:S01]  /*2010*/  LDC.64 R10, c[0x0][0x5c8] ;  /* 0x00017200ff0a7b82 */ /* 0x000e620000000a00 */
[----:B0-----:R-:W-:Y:S01]  /*2020*/  IMAD.WIDE R12, R19, 0x40, R58 ;  /* 0x00000040130c7825 */ /* 0x001fe200078e023a */
[----:B------:R-:W-:Y:S01]  /*2030*/  ULDC.64 UR4, c[0x0][0x5c0] ;  /* 0x0001700000047ab9 */ /* 0x000fe20000000a00 */
[----:B------:R-:W-:Y:S02]  /*2040*/  BSSY B0, `(.L_x_32) ;  /* 0x00001c4000007945 */ /* 0x000fe40003800000 */
[----:B------:R-:W-:Y:S02]  /*2050*/  IMAD.IADD R70, R65, 0x1, -R0 ;  /* 0x0000000141467824 */ /* 0x000fe400078e0a00 */
[-C--:B-1----:R-:W-:Y:S02]  /*2060*/  IMAD R3, R13, R10.reuse, RZ ;  /* 0x0000000a0d037224 */ /* 0x082fe400078e02ff */
[----:B------:R-:W-:-:S04]  /*2070*/  IMAD.WIDE.U32 R4, R12, R10, R4 ;  /* 0x0000000a0c047225 */ /* 0x000fc800078e0004 */
[----:B------:R-:W-:Y:S01]  /*2080*/  IMAD R3, R12, R11, R3 ;  /* 0x0000000b0c037224 */ /* 0x000fe200078e0203 */
[----:B------:R-:W-:-:S03]  /*2090*/  IADD3 R6, P0, R4, UR4, RZ ;  /* 0x0000000404067c10 */ /* 0x000fc6000ff1e0ff */
[----:B------:R-:W-:Y:S01]  /*20a0*/  IMAD.IADD R3, R5, 0x1, R3 ;  /* 0x0000000105037824 */ /* 0x000fe200078e0203 */
[----:B------:R-:W-:-:S04]  /*20b0*/  LEA R4, P1, R10, R6, 0x3 ;  /* 0x000000060a047211 */ /* 0x000fc800078218ff */
[----:B------:R-:W-:Y:S01]  /*20c0*/  IADD3.X R7, R3, UR5, RZ, P0, !PT ;  /* 0x0000000503077c10 */ /* 0x000fe200087fe4ff */
[----:B------:R-:W-:Y:S01]  /*20d0*/  IMAD R3, R60, -0x2, R15 ;  /* 0xfffffffe3c037824 */ /* 0x000fe200078e020f */
[----:B-----5:R-:W-:Y:S02]  /*20e0*/  ISETP.NE.AND P0, PT, R57, RZ, PT ;  /* 0x000000ff3900720c */ /* 0x020fe40003f05270 */
[----:B------:R-:W-:Y:S01]  /*20f0*/  LEA.HI.X R5, R10, R7, R11, 0x3, P1 ;  /* 0x000000070a057211 */ /* 0x000fe200008f1c0b */
[----:B------:R-:W-:-:S10]  /*2100*/  IMAD.IADD R71, R3, 0x1, -R22 ;  /* 0x0000000103477824 */ /* 0x000fd400078e0a16 */
[----:B------:R-:W-:Y:S05]  /*2110*/  @!P0 BRA `(.L_x_33) ;  /* 0x0000001400188947 */ /* 0x000fea0003800000 */
[----:B------:R-:W0:Y:S01]  /*2120*/  LDC.64 R14, c[0x0][0x5b0] ;  /* 0x00016c00ff0e7b82 */ /* 0x000e220000000a00 */
[----:B------:R-:W-:Y:S01]  /*2130*/  ULDC.64 UR4, c[0x0][0x5b8] ;  /* 0x00016e0000047ab9 */ /* 0x000fe20000000a00 */
[----:B------:R-:W-:Y:S01]  /*2140*/  ISETP.GE.AND P3, PT, R71, 0x1, PT ;  /* 0x000000014700780c */ /* 0x000fe20003f66270 */
[----:B------:R-:W-:Y:S01]  /*2150*/  IMAD.WIDE.U32 R8, R2, UR4, R8 ;  /* 0x0000000402087c25 */ /* 0x000fe2000f8e0008 */
[----:B------:R-:W-:Y:S02]  /*2160*/  BSSY B1, `(.L_x_34) ;  /* 0x000000e000017945 */ /* 0x000fe40003800000 */
[----:B------:R-:W-:Y:S01]  /*2170*/  ISETP.LT.OR P1, PT, R70, 0x1, !P3 ;  /* 0x000000014600780c */ /* 0x000fe20005f21670 */
[----:B------:R-:W-:Y:S01]  /*2180*/  IMAD R3, R69, UR4, RZ ;  /* 0x0000000445037c24 */ /* 0x000fe2000f8e02ff */
[----:B------:R-:W1:Y:S01]  /*2190*/  LDC.64 R20, c[0x0][0x5a8] ;  /* 0x00016a00ff147b82 */ /* 0x000e620000000a00 */
[----:B------:R-:W-:Y:S02]  /*21a0*/  IADD3 R10, P0, R22, R8, RZ ;  /* 0x00000008160a7210 */ /* 0x000fe40007f1e0ff */
[----:B------:R-:W-:-:S05]  /*21b0*/  IMAD R3, R2, UR5, R3 ;  /* 0x0000000502037c24 */ /* 0x000fca000f8e0203 */
[----:B------:R-:W-:Y:S01]  /*21c0*/  IADD3.X R11, R68, R9, R3, P0, !PT ;  /* 0x00000009440b7210 */ /* 0x000fe200007fe403 */
[-C--:B0-----:R-:W-:Y:S02]  /*21d0*/  IMAD R0, R13, R14.reuse, RZ ;  /* 0x0000000e0d007224 */ /* 0x081fe400078e02ff */
[----:B------:R-:W-:-:S04]  /*21e0*/  IMAD.WIDE.U32 R2, R12, R14, R10 ;  /* 0x0000000e0c027225 */ /* 0x000fc800078e000a */
[----:B------:R-:W-:Y:S01]  /*21f0*/  IMAD R19, R12, R15, R0 ;  /* 0x0000000f0c137224 */ /* 0x000fe200078e0200 */
[----:B-1----:R-:W-:-:S04]  /*2200*/  IADD3 R2, P0, R2, R20, RZ ;  /* 0x0000001402027210 */ /* 0x002fc80007f1e0ff */
[----:B------:R-:W-:Y:S01]  /*2210*/  IADD3.X R3, R21, R3, R19, P0, !PT ;  /* 0x0000000315037210 */ /* 0x000fe200007fe413 */
[----:B------:R-:W-:Y:S08]  /*2220*/  @P1 BRA `(.L_x_35) ;  /* 0x0000000000041947 */ /* 0x000ff00003800000 */
[----:B------:R0:W5:Y:S02]  /*2230*/  LDG.E.U8 R66, desc[UR36][R2.64] ;  /* 0x0000002402427981 */ /* 0x000164000c1e1100 */
.L_x_35:
[----:B------:R-:W-:Y:S05]  /*2240*/  BSYNC B1 ;  /* 0x0000000000017941 */ /* 0x000fea0003800000 */
.L_x_34:
[----:B-----5:R-:W-:Y:S01]  /*2250*/  LOP3.LUT R0, R66, 0xffff, RZ, 0xc0, !PT ;  /* 0x0000ffff42007812 */ /* 0x020fe200078ec0ff */
[C---:B------:R-:W-:Y:S01]  /*2260*/  IMAD.SHL.U32 R8, R14.reuse, 0x8, RZ ;  /* 0x000000080e087824 */ /* 0x040fe200078e00ff */
[----:B------:R-:W-:Y:S01]  /*2270*/  SHF.L.U64.HI R9, R14, 0x3, R15 ;  /* 0x000000030e097819 */ /* 0x000fe2000001020f */
[----:B------:R-:W-:Y:S01]  /*2280*/  BSSY B1, `(.L_x_36) ;  /* 0x000000e000017945 */ /* 0x000fe20003800000 */
[----:B------:R-:W-:Y:S02]  /*2290*/  PRMT R0, R0, 0x8880, RZ ;  /* 0x0000888000007816 */ /* 0x000fe400000000ff */
[----:B------:R-:W-:Y:S01]  /*22a0*/  ISETP.GE.AND P2, PT, R71, 0x2, PT ;  /* 0x000000024700780c */ /* 0x000fe20003f46270 */
[----:B------:R-:W-:-:S03]  /*22b0*/  IMAD.WIDE.U32 R8, R12, R14, R8 ;  /* 0x0000000e0c087225 */ /* 0x000fc600078e0008 */
[----:B------:R-:W-:Y:S01]  /*22c0*/  ISETP.LT.OR P0, PT, R70, 0x1, !P2 ;  /* 0x000000014600780c */ /* 0x000fe20005701670 */
[----:B------:R-:W-:Y:S01]  /*22d0*/  IMAD R13, R0, R57, RZ ;  /* 0x00000039000d7224 */ /* 0x000fe200078e02ff */
[----:B------:R-:W-:Y:S01]  /*22e0*/  IADD3 R8, P4, P5, R10, R20, R8 ;  /* 0x000000140a087210 */ /* 0x000fe20007d9e008 */
[----:B------:R-:W-:Y:S02]  /*22f0*/  IMAD.IADD R12, R19, 0x1, R9 ;  /* 0x00000001130c7824 */ /* 0x000fe400078e0209 */
[----:B------:R-:W-:-:S05]  /*2300*/  @!P1 IMAD R15, R24, R56, R13 ;  /* 0x00000038180f9224 */ /* 0x000fca00078e020d */
[----:B------:R1:W-:Y:S03]  /*2310*/  @!P1 STG.E.U8 desc[UR36][R6.64], R15 ;  /* 0x0000000f06009986 */ /* 0x0003e6000c101124 */
[----:B------:R-:W-:Y:S05]  /*2320*/  @P0 BRA `(.L_x_37) ;  /* 0x00000000000c0947 */ /* 0x000fea0003800000 */
[----:B------:R-:W2:Y:S02]  /*2330*/  LDG.E.U8 R66, desc[UR36][R2.64+0x1] ;  /* 0x0000012402427981 */ /* 0x000ea4000c1e1100 */
[----:B--2---:R-:W-:-:S05]  /*2340*/  PRMT R0, R66, 0x8880, RZ ;  /* 0x0000888042007816 */ /* 0x004fca00000000ff */
[----:B------:R-:W-:-:S07]  /*2350*/  IMAD R13, R0, R57, RZ ;  /* 0x00000039000d7224 */ /* 0x000fce00078e02ff */
.L_x_37:
[----:B------:R-:W-:Y:S05]  /*2360*/  BSYNC B1 ;  /* 0x0000000000017941 */ /* 0x000fea0003800000 */
.L_x_36:
[C---:B------:R-:W-:Y:S01]  /*2370*/  ISETP.LT.OR P3, PT, R70.reuse, 0x9, !P3 ;  /* 0x000000094600780c */ /* 0x040fe20005f61670 */
[----:B------:R-:W-:Y:S01]  /*2380*/  @!P0 IMAD R25, R25, R56, R13 ;  /* 0x0000003819198224 */ /* 0x000fe200078e020d */
[----:B------:R-:W-:Y:S01]  /*2390*/  ISETP.GE.AND P1, PT, R71, 0x9, PT ;  /* 0x000000094700780c */ /* 0x000fe20003f26270 */
[----:B------:R-:W-:Y:S01]  /*23a0*/  BSSY B1, `(.L_x_38) ;  /* 0x000000b000017945 */ /* 0x000fe20003800000 */
[----:B------:R-:W-:Y:S02]  /*23b0*/  IADD3.X R9, R11, R21, R12, P4, P5 ;  /* 0x000000150b097210 */ /* 0x000fe400027ea40c */
[----:B------:R2:W-:Y:S01]  /*23c0*/  @!P0 STG.E.U8 desc[UR36][R6.64+0x1], R25 ;  /* 0x0000011906008986 */ /* 0x0005e2000c101124 */
[----:B------:R-:W-:Y:S02]  /*23d0*/  ISETP.GE.AND P0, PT, R71, 0xa, PT ;  /* 0x0000000a4700780c */ /* 0x000fe40003f06270 */
[C---:B------:R-:W-:Y:S02]  /*23e0*/  ISETP.LT.OR P2, PT, R70.reuse, 0x9, !P2 ;  /* 0x000000094600780c */ /* 0x040fe40005741670 */
[----:B------:R-:W-:-:S02]  /*23f0*/  ISETP.LT.OR P5, PT, R70, 0x1, !P1 ;  /* 0x000000014600780c */ /* 0x000fc40004fa1670 */
[----:B------:R-:W-:Y:S01]  /*2400*/  ISETP.LT.OR P4, PT, R70, 0x1, !P0 ;  /* 0x000000014600780c */ /* 0x000fe20004781670 */
[----:B------:R-:W-:-:S12]  /*2410*/  @P3 BRA `(.L_x_39) ;  /* 0x00000000000c3947 */ /* 0x000fd80003800000 */
[----:B------:R-:W3:Y:S02]  /*2420*/  LDG.E.U8 R66, desc[UR36][R8.64] ;  /* 0x0000002408427981 */ /* 0x000ee4000c1e1100 */
[----:B---3--:R-:W-:-:S05]  /*2430*/  PRMT R0, R66, 0x8880, RZ ;  /* 0x0000888042007816 */ /* 0x008fca00000000ff */
[----:B------:R-:W-:-:S07]  /*2440*/  IMAD R13, R0, R57, RZ ;  /* 0x00000039000d7224 */ /* 0x000fce00078e02ff */
.L_x_39:
[----:B------:R-:W-:Y:S05]  /*2450*/  BSYNC B1 ;  /* 0x0000000000017941 */ /* 0x000fea0003800000 */
.L_x_38:
[----:B------:R-:W-:Y:S01]  /*2460*/  @!P3 IMAD R11, R26, R56, R13 ;  /* 0x000000381a0bb224 */ /* 0x000fe200078e020d */
[----:B------:R-:W-:Y:S04]  /*2470*/  BSSY B1, `(.L_x_40) ;  /* 0x0000006000017945 */ /* 0x000fe80003800000 */
[----:B------:R3:W-:Y:S01]  /*2480*/  @!P3 STG.E.U8 desc[UR36][R4.64], R11 ;  /* 0x0000000b0400b986 */ /* 0x0007e2000c101124 */
[----:B------:R-:W-:Y:S05]  /*2490*/  @P2 BRA `(.L_x_41) ;  /* 0x00000000000c2947 */ /* 0x000fea0003800000 */
[----:B------:R-:W4:Y:S02]  /*24a0*/  LDG.E.U8 R66, desc[UR36][R8.64+0x1] ;  /* 0x0000012408427981 */ /* 0x000f24000c1e1100 */
[----:B----4-:R-:W-:-:S05]  /*24b0*/  PRMT R0, R66, 0x8880, RZ ;  /* 0x0000888042007816 */ /* 0x010fca00000000ff */
[----:B------:R-:W-:-:S07]  /*24c0*/  IMAD R13, R0, R57, RZ ;  /* 0x00000039000d7224 */ /* 0x000fce00078e02ff */
.L_x_41:
[----:B------:R-:W-:Y:S05]  /*24d0*/  BSYNC B1 ;  /* 0x0000000000017941 */ /* 0x000fea0003800000 */
.L_x_40:
[----:B------:R-:W-:Y:S01]  /*24e0*/  @!P2 IMAD R27, R27, R56, R13 ;  /* 0x000000381b1ba224 */ /* 0x000fe200078e020d */
[----:B------:R-:W-:Y:S04]  /*24f0*/  BSSY B1, `(.L_x_42) ;  /* 0x0000006000017945 */ /* 0x000fe80003800000 */
[----:B------:R4:W-:Y:S01]  /*2500*/  @!P2 STG.E.U8 desc[UR36][R4.64+0x1], R27 ;  /* 0x0000011b0400a986 */ /* 0x0009e2000c101124 */
[----:B------:R-:W-:Y:S05]  /*2510*/  @P5 BRA `(.L_x_43) ;  /* 0x00000000000c5947 */ /* 0x000fea0003800000 */
[----:B------:R-:W5:Y:S02]  /*2520*/  LDG.E.U8 R66, desc[UR36][R2.64+0x8] ;  /* 0x0000082402427981 */ /* 0x000f64000c1e1100 */
[----:B-----5:R-:W-:-:S05]  /*2530*/  PRMT R0, R66, 0x8880, RZ ;  /* 0x0000888042007816 */ /* 0x020fca00000000ff */
[----:B------:R-:W-:-:S07]  /*2540*/  IMAD R13, R0, R57, RZ ;  /* 0x00000039000d7224 */ /* 0x000fce00078e02ff */
.L_x_43:
[----:B------:R-:W-:Y:S05]  /*2550*/  BSYNC B1 ;  /* 0x0000000000017941 */ /* 0x000fea0003800000 */
.L_x_42:
[----:B---3--:R-:W-:Y:S01]  /*2560*/  @!P5 IMAD R11, R28, R56, R13 ;  /* 0x000000381c0bd224 */ /* 0x008fe200078e020d */
[----:B------:R-:W-:Y:S04]  /*2570*/  BSSY B1, `(.L_x_44) ;  /* 0x0000006000017945 */ /* 0x000fe80003800000 */
[----:B------:R3:W-:Y:S01]  /*2580*/  @!P5 STG.E.U8 desc[UR36][R6.64+0x8], R11 ;  /* 0x0000080b0600d986 */ /* 0x0007e2000c101124 */
[----:B------:R-:W-:Y:S05]  /*2590*/  @P4 BRA `(.L_x_45) ;  /* 0x00000000000c4947 */ /* 0x000fea0003800000 */
[----:B------:R-:W5:Y:S02]  /*25a0*/  LDG.E.U8 R66, desc[UR36][R2.64+0x9] ;  /* 0x0000092402427981 */ /* 0x000f64000c1e1100 */
[----:B-----5:R-:W-:-:S05]  /*25b0*/  PRMT R0, R66, 0x8880, RZ ;  /* 0x0000888042007816 */ /* 0x020fca00000000ff */
[----:B------:R-:W-:-:S07]  /*25c0*/  IMAD R13, R0, R57, RZ ;  /* 0x00000039000d7224 */ /* 0x000fce00078e02ff */
.L_x_45:
[----:B------:R-:W-:Y:S05]  /*25d0*/  BSYNC B1 ;  /* 0x0000000000017941 */ /* 0x000fea0003800000 */
.L_x_44:
[C---:B------:R-:W-:Y:S01]  /*25e0*/  ISETP.LT.OR P1, PT, R70.reuse, 0x9, !P1 ;  /* 0x000000094600780c */ /* 0x040fe20004f21670 */
[----:B------:R-:W-:Y:S01]  /*25f0*/  @!P4 IMAD R29, R29, R56, R13 ;  /* 0x000000381d1dc224 */ /* 0x000fe200078e020d */
[C---:B------:R-:W-:Y:S01]  /*2600*/  ISETP.GE.AND P3, PT, R71.reuse, 0x11, PT ;  /* 0x000000114700780c */ /* 0x040fe20003f66270 */
[----:B------:R-:W-:Y:S01]  /*2610*/  BSSY B1, `(.L_x_46) ;  /* 0x000000a000017945 */ /* 0x000fe20003800000 */
[----:B------:R-:W-:Y:S02]  /*2620*/  ISETP.GE.AND P2, PT, R71, 0x12, PT ;  /* 0x000000124700780c */ /* 0x000fe40003f46270 */
[----:B------:R0:W-:Y:S01]  /*2630*/  @!P4 STG.E.U8 desc[UR36][R6.64+0x9], R29 ;  /* 0x0000091d0600c986 */ /* 0x0001e2000c101124 */
[C---:B------:R-:W-:Y:S02]  /*2640*/  ISETP.LT.OR P0, PT, R70.reuse, 0x9, !P0 ;  /* 0x000000094600780c */ /* 0x040fe40004701670 */
[C---:B------:R-:W-:Y:S02]  /*2650*/  ISETP.LT.OR P5, PT, R70.reuse, 0x1, !P3 ;  /* 0x000000014600780c */ /* 0x040fe40005fa1670 */
[----:B------:R-:W-:-:S02]  /*2660*/  ISETP.LT.OR P4, PT, R70, 0x1, !P2 ;  /* 0x000000014600780c */ /* 0x000fc40005781670 */
[----:B------:R-:W-:Y:S11]  /*2670*/  @P1 BRA `(.L_x_47) ;  /* 0x00000000000c1947 */ /* 0x000ff60003800000 */
[----:B------:R-:W5:Y:S02]  /*2680*/  LDG.E.U8 R66, desc[UR36][R8.64+0x8] ;  /* 0x0000082408427981 */ /* 0x000f64000c1e1100 */
[----:B-----5:R-:W-:-:S05]  /*2690*/  PRMT R0, R66, 0x8880, RZ ;  /* 0x0000888042007816 */ /* 0x020fca00000000ff */
[----:B------:R-:W-:-:S07]  /*26a0*/  IMAD R13, R0, R57, RZ ;  /* 0x00000039000d7224 */ /* 0x000fce00078e02ff */
.L_x_47:
[----:B------:R-:W-:Y:S05]  /*26b0*/  BSYNC B1 ;  /* 0x0000000000017941 */ /* 0x000fea0003800000 */
.L_x_46:
[----:B---3--:R-:W-:Y:S01]  /*26c0*/  @!P1 IMAD R11, R30, R56, R13 ;  /* 0x000000381e0b9224 */ /* 0x008fe200078e020d */
[----:B------:R-:W-:Y:S04]  /*26d0*/  BSSY B1, `(.L_x_48) ;  /* 0x0000006000017945 */ /* 0x000fe80003800000 */
[----:B------:R3:W-:Y:S01]  /*26e0*/  @!P1 STG.E.U8 desc[UR36][R4.64+0x8], R11 ;  /* 0x0000080b04009986 */ /* 0x0007e2000c101124 */
[----:B------:R-:W-:Y:S05]  /*26f0*/  @P0 BRA `(.L_x_49) ;  /* 0x00000000000c0947 */ /* 0x000fea0003800000 */
[----:B------:R-:W5:Y:S02]  /*2700*/  LDG.E.U8 R66, desc[UR36][R8.64+0x9] ;  /* 0x0000092408427981 */ /* 0x000f64000c1e1100 */
[----:B-----5:R-:W-:-:S05]  /*2710*/  PRMT R0, R66, 0x8880, RZ ;  /* 0x0000888042007816 */ /* 0x020fca00000000ff */
[----:B------:R-:W-:-:S07]  /*2720*/  IMAD R13, R0, R57, RZ ;  /* 0x00000039000d7224 */ /* 0x000fce00078e02ff */
.L_x_49:
[----:B------:R-:W-:Y:S05]  /*2730*/  BSYNC B1 ;  /* 0x0000000000017941 */ /* 0x000fea0003800000 */
.L_x_48:
[----:B------:R-:W-:Y:S01]  /*2740*/  @!P0 IMAD R31, R31, R56, R13 ;  /* 0x000000381f1f8224 */ /* 0x000fe200078e020d */
[----:B------:R-:W-:Y:S04]  /*2750*/  BSSY B1, `(.L_x_50) ;  /* 0x0000006000017945 */ /* 0x000fe80003800000 */
[----:B------:R0:W-:Y:S01]  /*2760*/  @!P0 STG.E.U8 desc[UR36][R4.64+0x9], R31 ;  /* 0x0000091f04008986 */ /* 0x0001e2000c101124 */
[----:B------:R-:W-:Y:S05]  /*2770*/  @P5 BRA `(.L_x_51) ;  /* 0x00000000000c5947 */ /* 0x000fea0003800000 */
[----:B------:R-:W5:Y:S02]  /*2780*/  LDG.E.U8 R66, desc[UR36][R2.64+0x10] ;  /* 0x0000102402427981 */ /* 0x000f64000c1e1100 */
[----:B-----5:R-:W-:-:S05]  /*2790*/  PRMT R0, R66, 0x8880, RZ ;  /* 0x0000888042007816 */ /* 0x020fca00000000ff */
[----:B------:R-:W-:-:S07]  /*27a0*/  IMAD R13, R0, R57, RZ ;  /* 0x00000039000d7224 */ /* 0x000fce00078e02ff */
.L_x_51:
[----:B------:R-:W-:Y:S05]  /*27b0*/  BSYNC B1 ;  /* 0x0000000000017941 */ /* 0x000fea0003800000 */
.L_x_50:
[----:B---3--:R-:W-:Y:S01]  /*27c0*/  @!P5 IMAD R11, R32, R56, R13 ;  /* 0x00000038200bd224 */ /* 0x008fe200078e020d */
[----:B------:R-:W-:Y:S04]  /*27d0*/  BSSY B1, `(.L_x_52) ;  /* 0x0000006000017945 */ /* 0x000fe80003800000 */
[----:B------:R3:W-:Y:S01]  /*27e0*/  @!P5 STG.E.U8 desc[UR36][R6.64+0x10], R11 ;  /* 0x0000100b0600d986 */ /* 0x0007e2000c101124 */
[----:B------:R-:W-:Y:S05]  /*27f0*/  @P4 BRA `(.L_x_53) ;  /* 0x00000000000c4947 */ /* 0x000fea0003800000 */
[----:B------:R-:W5:Y:S02]  /*2800*/  LDG.E.U8 R66, desc[UR36][R2.64+0x11] ;  /* 0x0000112402427981 */ /* 0x000f64000c1e1100 */
[----:B-----5:R-:W-:-:S05]  /*2810*/  PRMT R0, R66, 0x8880, RZ ;  /* 0x0000888042007816 */ /* 0x020fca00000000ff */
[----:B------:R-:W-:-:S07]  /*2820*/  IMAD R13, R0, R57, RZ ;  /* 0x00000039000d7224 */ /* 0x000fce00078e02ff */
.L_x_53:
[----:B------:R-:W-:Y:S05]  /*2830*/  BSYNC B1 ;  /* 0x0000000000017941 */ /* 0x000fea0003800000 */
.L_x_52:
        /* <DEDUP_REMOVED lines=13> */
.L_x_55:
[----:B------:R-:W-:Y:S05]  /*2910*/  BSYNC B1 ;  /* 0x0000000000017941 */ /* 0x000fea0003800000 */
.L_x_54:
[----:B---3--:R-:W-:Y:S01]  /*2920*/  @!P3 IMAD R11, R34, R56, R13 ;  /* 0x00000038220bb224 */ /* 0x008fe200078e020d */
[----:B------:R-:W-:Y:S04]  /*2930*/  BSSY B1, `(.L_x_56) ;  /* 0x0000006000017945 */ /* 0x000fe80003800000 */
[----:B------:R3:W-:Y:S01]  /*2940*/  @!P3 STG.E.U8 desc[UR36][R4.64+0x10], R11 ;  /* 0x0000100b0400b986 */ /* 0x0007e2000c101124 */
[----:B------:R-:W-:Y:S05]  /*2950*/  @P2 BRA `(.L_x_57) ;  /* 0x00000000000c2947 */ /* 0x000fea0003800000 */
[----:B------:R-:W5:Y:S02]  /*2960*/  LDG.E.U8 R66, desc[UR36][R8.64+0x11] ;  /* 0x0000112408427981 */ /* 0x000f64000c1e1100 */
[----:B-----5:R-:W-:-:S05]  /*2970*/  PRMT R0, R66, 0x8880, RZ ;  /* 0x0000888042007816 */ /* 0x020fca00000000ff */
[----:B------:R-:W-:-:S07]  /*2980*/  IMAD R13, R0, R57, RZ ;  /* 0x00000039000d7224 */ /* 0x000fce00078e02ff */
.L_x_57:
[----:B------:R-:W-:Y:S05]  /*2990*/  BSYNC B1 ;  /* 0x0000000000017941 */ /* 0x000fea0003800000 */
.L_x_56:
[----:B------:R-:W-:Y:S01]  /*29a0*/  @!P2 IMAD R35, R35, R56, R13 ;  /* 0x000000382323a224 */ /* 0x000fe200078e020d */
[----:B------:R-:W-:Y:S04]  /*29b0*/  BSSY B1, `(.L_x_58) ;  /* 0x0000006000017945 */ /* 0x000fe80003800000 */
[----:B------:R0:W-:Y:S01]  /*29c0*/  @!P2 STG.E.U8 desc[UR36][R4.64+0x11], R35 ;  /* 0x000011230400a986 */ /* 0x0001e2000c101124 */
[----:B------:R-:W-:Y:S05]  /*29d0*/  @P5 BRA `(.L_x_59) ;  /* 0x00000000000c5947 */ /* 0x000fea0003800000 */
[----:B------:R-:W5:Y:S02]  /*29e0*/  LDG.E.U8 R66, desc[UR36][R2.64+0x18] ;  /* 0x0000182402427981 */ /* 0x000f64000c1e1100 */
[----:B-----5:R-:W-:-:S05]  /*29f0*/  PRMT R0, R66, 0x8880, RZ ;  /* 0x0000888042007816 */ /* 0x020fca00000000ff */
[----:B------:R-:W-:-:S07]  /*2a00*/  IMAD R13, R0, R57, RZ ;  /* 0x00000039000d7224 */ /* 0x000fce00078e02ff */
.L_x_59:
[----:B------:R-:W-:Y:S05]  /*2a10*/  BSYNC B1 ;  /* 0x0000000000017941 */ /* 0x000fea0003800000 */
.L_x_58:
[----:B---3--:R-:W-:Y:S01]  /*2a20*/  @!P5 IMAD R11, R36, R56, R13 ;  /* 0x00000038240bd224 */ /* 0x008fe200078e020d */
[----:B------:R-:W-:Y:S04]  /*2a30*/  BSSY B1, `(.L_x_60) ;  /* 0x0000006000017945 */ /* 0x000fe80003800000 */
[----:B------:R3:W-:Y:S01]  /*2a40*/  @!P5 STG.E.U8 desc[UR36][R6.64+0x18], R11 ;  /* 0x0000180b0600d986 */ /* 0x0007e2000c101124 */
[----:B------:R-:W-:Y:S05]  /*2a50*/  @P4 BRA `(.L_x_61) ;  /* 0x00000000000c4947 */ /* 0x000fea0003800000 */
[----:B------:R-:W5:Y:S02]  /*2a60*/  LDG.E.U8 R66, desc[UR36][R2.64+0x19] ;  /* 0x0000192402427981 */ /* 0x000f64000c1e1100 */
[----:B-----5:R-:W-:-:S05]  /*2a70*/  PRMT R0, R66, 0x8880, RZ ;  /* 0x0000888042007816 */ /* 0x020fca00000000ff */
[----:B------:R-:W-:-:S07]  /*2a80*/  IMAD R13, R0, R57, RZ ;  /* 0x00000039000d7224 */ /* 0x000fce00078e02ff */
.L_x_61:
[----:B------:R-:W-:Y:S05]  /*2a90*/  BSYNC B1 ;  /* 0x0000000000017941 */ /* 0x000fea0003800000 */
.L_x_60:
        /* <DEDUP_REMOVED lines=13> */
.L_x_63:
[----:B------:R-:W-:Y:S05]  /*2b70*/  BSYNC B1 ;  /* 0x0000000000017941 */ /* 0x000fea0003800000 */
.L_x_62:
[----:B---3--:R-:W-:Y:S01]  /*2b80*/  @!P1 IMAD R11, R38, R56, R13 ;  /* 0x00000038260b9224 */ /* 0x008fe200078e020d */
[----:B------:R-:W-:Y:S04]  /*2b90*/  BSSY B1, `(.L_x_64) ;  /* 0x0000006000017945 */ /* 0x000fe80003800000 */
[----:B------:R3:W-:Y:S01]  /*2ba0*/  @!P1 STG.E.U8 desc[UR36][R4.64+0x18], R11 ;  /* 0x0000180b04009986 */ /* 0x0007e2000c101124 */
[----:B------:R-:W-:Y:S05]  /*2bb0*/  @P4 BRA `(.L_x_65) ;  /* 0x00000000000c4947 */ /* 0x000fea0003800000 */
[----:B------:R-:W5:Y:S02]  /*2bc0*/  LDG.E.U8 R66, desc[UR36][R8.64+0x19] ;  /* 0x0000192408427981 */ /* 0x000f64000c1e1100 */
[----:B-----5:R-:W-:-:S05]  /*2bd0*/  PRMT R0, R66, 0x8880, RZ ;  /* 0x0000888042007816 */ /* 0x020fca00000000ff */
[----:B------:R-:W-:-:S07]  /*2be0*/  IMAD R13, R0, R57, RZ ;  /* 0x00000039000d7224 */ /* 0x000fce00078e02ff */
.L_x_65:
[----:B------:R-:W-:Y:S05]  /*2bf0*/  BSYNC B1 ;  /* 0x0000000000017941 */ /* 0x000fea0003800000 */
.L_x_64:
[----:B------:R-:W-:Y:S01]  /*2c00*/  @!P4 IMAD R39, R39, R56, R13 ;  /* 0x000000382727c224 */ /* 0x000fe200078e020d */
[----:B------:R-:W-:Y:S04]  /*2c10*/  BSSY B1, `(.L_x_66) ;  /* 0x0000006000017945 */ /* 0x000fe80003800000 */
[----:B------:R0:W-:Y:S01]  /*2c20*/  @!P4 STG.E.U8 desc[UR36][R4.64+0x19], R39 ;  /* 0x000019270400c986 */ /* 0x0001e2000c101124 */
[----:B------:R-:W-:Y:S05]  /*2c30*/  @P5 BRA `(.L_x_67) ;  /* 0x00000000000c5947 */ /* 0x000fea0003800000 */
[----:B------:R-:W5:Y:S02]  /*2c40*/  LDG.E.U8 R66, desc[UR36][R2.64+0x20] ;  /* 0x0000202402427981 */ /* 0x000f64000c1e1100 */
[----:B-----5:R-:W-:-:S05]  /*2c50*/  PRMT R0, R66, 0x8880, RZ ;  /* 0x0000888042007816 */ /* 0x020fca00000000ff */
[----:B------:R-:W-:-:S07]  /*2c60*/  IMAD R13, R0, R57, RZ ;  /* 0x00000039000d7224 */ /* 0x000fce00078e02ff */
.L_x_67:
[----:B------:R-:W-:Y:S05]  /*2c70*/  BSYNC B1 ;  /* 0x0000000000017941 */ /* 0x000fea0003800000 */
.L_x_66:
[----:B---3--:R-:W-:Y:S01]  /*2c80*/  @!P5 IMAD R11, R40, R56, R13 ;  /* 0x00000038280bd224 */ /* 0x008fe200078e020d */
[----:B------:R-:W-:Y:S04]  /*2c90*/  BSSY B1, `(.L_x_68) ;  /* 0x0000006000017945 */ /* 0x000fe80003800000 */
[----:B------:R3:W-:Y:S01]  /*2ca0*/  @!P5 STG.E.U8 desc[UR36][R6.64+0x20], R11 ;  /* 0x0000200b0600d986 */ /* 0x0007e2000c101124 */
[----:B------:R-:W-:Y:S05]  /*2cb0*/  @P0 BRA `(.L_x_69) ;  /* 0x00000000000c0947 */ /* 0x000fea0003800000 */
[----:B------:R-:W5:Y:S02]  /*2cc0*/  LDG.E.U8 R66, desc[UR36][R2.64+0x21] ;  /* 0x0000212402427981 */ /* 0x000f64000c1e1100 */
[----:B-----5:R-:W-:-:S05]  /*2cd0*/  PRMT R0, R66, 0x8880, RZ ;  /* 0x0000888042007816 */ /* 0x020fca00000000ff */
[----:B------:R-:W-:-:S07]  /*2ce0*/  IMAD R13, R0, R57, RZ ;  /* 0x00000039000d7224 */ /* 0x000fce00078e02ff */
.L_x_69:
[----:B------:R-:W-:Y:S05]  /*2cf0*/  BSYNC B1 ;  /* 0x0000000000017941 */ /* 0x000fea0003800000 */
.L_x_68:
        /* <DEDUP_REMOVED lines=13> */
.L_x_71:
[----:B------:R-:W-:Y:S05]  /*2dd0*/  BSYNC B1 ;  /* 0x0000000000017941 */ /* 0x000fea0003800000 */
.L_x_70:
[----:B---3--:R-:W-:Y:S01]  /*2de0*/  @!P3 IMAD R11, R42, R56, R13 ;  /* 0x000000382a0bb224 */ /* 0x008fe200078e020d */
[----:B------:R-:W-:Y:S04]  /*2df0*/  BSSY B1, `(.L_x_72) ;  /* 0x0000006000017945 */ /* 0x000fe80003800000 */
[----:B------:R3:W-:Y:S01]  /*2e00*/  @!P3 STG.E.U8 desc[UR36][R4.64+0x20], R11 ;  /* 0x0000200b0400b986 */ /* 0x0007e2000c101124 */
[----:B------:R-:W-:Y:S05]  /*2e10*/  @P2 BRA `(.L_x_73) ;  /* 0x00000000000c2947 */ /* 0x000fea0003800000 */
[----:B------:R-:W5:Y:S02]  /*2e20*/  LDG.E.U8 R66, desc[UR36][R8.64+0x21] ;  /* 0x0000212408427981 */ /* 0x000f64000c1e1100 */
[----:B-----5:R-:W-:-:S05]  /*2e30*/  PRMT R0, R66, 0x8880, RZ ;  /* 0x0000888042007816 */ /* 0x020fca00000000ff */
[----:B------:R-:W-:-:S07]  /*2e40*/  IMAD R13, R0, R57, RZ ;  /* 0x00000039000d7224 */ /* 0x000fce00078e02ff */
.L_x_73:
[----:B------:R-:W-:Y:S05]  /*2e50*/  BSYNC B1 ;  /* 0x0000000000017941 */ /* 0x000fea0003800000 */
.L_x_72:
[----:B------:R-:W-:Y:S01]  /*2e60*/  @!P2 IMAD R43, R43, R56, R13 ;  /* 0x000000382b2ba224 */ /* 0x000fe200078e020d */
[----:B------:R-:W-:Y:S04]  /*2e70*/  BSSY B1, `(.L_x_74) ;  /* 0x0000006000017945 */ /* 0x000fe80003800000 */
[----:B------:R0:W-:Y:S01]  /*2e80*/  @!P2 STG.E.U8 desc[UR36][R4.64+0x21], R43 ;  /* 0x0000212b0400a986 */ /* 0x0001e2000c101124 */
[----:B------:R-:W-:Y:S05]  /*2e90*/  @P0 BRA `(.L_x_75) ;  /* 0x00000000000c0947 */ /* 0x000fea0003800000 */
[----:B------:R-:W5:Y:S02]  /*2ea0*/  LDG.E.U8 R66, desc[UR36][R2.64+0x28] ;  /* 0x0000282402427981 */ /* 0x000f64000c1e1100 */
[----:B-----5:R-:W-:-:S05]  /*2eb0*/  PRMT R0, R66, 0x8880, RZ ;  /* 0x0000888042007816 */ /* 0x020fca00000000ff */
[----:B------:R-:W-:-:S07]  /*2ec0*/  IMAD R13, R0, R57, RZ ;  /* 0x00000039000d7224 */ /* 0x000fce00078e02ff */
.L_x_75:
[----:B------:R-:W-:Y:S05]  /*2ed0*/  BSYNC B1 ;  /* 0x0000000000017941 */ /* 0x000fea0003800000 */
.L_x_74:
[----:B---3--:R-:W-:Y:S01]  /*2ee0*/  @!P0 IMAD R11, R44, R56, R13 ;  /* 0x000000382c0b8224 */ /* 0x008fe200078e020d */
[----:B------:R-:W-:Y:S04]  /*2ef0*/  BSSY B1, `(.L_x_76) ;  /* 0x0000006000017945 */ /* 0x000fe80003800000 */
[----:B------:R3:W-:Y:S01]  /*2f00*/  @!P0 STG.E.U8 desc[UR36][R6.64+0x28], R11 ;  /* 0x0000280b06008986 */ /* 0x0007e2000c101124 */
[----:B------:R-:W-:Y:S05]  /*2f10*/  @P5 BRA `(.L_x_77) ;  /* 0x00000000000c5947 */ /* 0x000fea0003800000 */
[----:B------:R-:W5:Y:S02]  /*2f20*/  LDG.E.U8 R66, desc[UR36][R2.64+0x29] ;  /* 0x0000292402427981 */ /* 0x000f64000c1e1100 */
[----:B-----5:R-:W-:-:S05]  /*2f30*/  PRMT R0, R66, 0x8880, RZ ;  /* 0x0000888042007816 */ /* 0x020fca00000000ff */
[----:B------:R-:W-:-:S07]  /*2f40*/  IMAD R13, R0, R57, RZ ;  /* 0x00000039000d7224 */ /* 0x000fce00078e02ff */
.L_x_77:
[----:B------:R-:W-:Y:S05]  /*2f50*/  BSYNC B1 ;  /* 0x0000000000017941 */ /* 0x000fea0003800000 */
.L_x_76:
        /* <DEDUP_REMOVED lines=13> */
.L_x_79:
[----:B------:R-:W-:Y:S05]  /*3030*/  BSYNC B1 ;  /* 0x0000000000017941 */ /* 0x000fea0003800000 */
.L_x_78:
[----:B---3--:R-:W-:Y:S01]  /*3040*/  @!P4 IMAD R11, R46, R56, R13 ;  /* 0x000000382e0bc224 */ /* 0x008fe200078e020d */
[----:B------:R-:W-:Y:S04]  /*3050*/  BSSY B1, `(.L_x_80) ;  /* 0x0000006000017945 */ /* 0x000fe80003800000 */
[----:B------:R3:W-:Y:S01]  /*3060*/  @!P4 STG.E.U8 desc[UR36][R4.64+0x28], R11 ;  /* 0x0000280b0400c986 */ /* 0x0007e2000c101124 */
[----:B------:R-:W-:Y:S05]  /*3070*/  @P1 BRA `(.L_x_81) ;  /* 0x00000000000c1947 */ /* 0x000fea0003800000 */
[----:B------:R-:W5:Y:S02]  /*3080*/  LDG.E.U8 R66, desc[UR36][R8.64+0x29] ;  /* 0x0000292408427981 */ /* 0x000f64000c1e1100 */
[----:B-----5:R-:W-:-:S05]  /*3090*/  PRMT R0, R66, 0x8880, RZ ;  /* 0x0000888042007816 */ /* 0x020fca00000000ff */
[----:B------:R-:W-:-:S07]  /*30a0*/  IMAD R13, R0, R57, RZ ;  /* 0x00000039000d7224 */ /* 0x000fce00078e02ff */
.L_x_81:
[----:B------:R-:W-:Y:S05]  /*30b0*/  BSYNC B1 ;  /* 0x0000000000017941 */ /* 0x000fea0003800000 */
.L_x_80:
[----:B------:R-:W-:Y:S01]  /*30c0*/  @!P1 IMAD R47, R47, R56, R13 ;  /* 0x000000382f2f9224 */ /* 0x000fe200078e020d */
[----:B------:R-:W-:Y:S04]  /*30d0*/  BSSY B1, `(.L_x_82) ;  /* 0x0000006000017945 */ /* 0x000fe80003800000 */
[----:B------:R0:W-:Y:S01]  /*30e0*/  @!P1 STG.E.U8 desc[UR36][R4.64+0x29], R47 ;  /* 0x0000292f04009986 */ /* 0x0001e2000c101124 */
[----:B------:R-:W-:Y:S05]  /*30f0*/  @P3 BRA `(.L_x_83) ;  /* 0x00000000000c3947 */ /* 0x000fea0003800000 */
[----:B------:R-:W5:Y:S02]  /*3100*/  LDG.E.U8 R66, desc[UR36][R2.64+0x30] ;  /* 0x0000302402427981 */ /* 0x000f64000c1e1100 */
[----:B-----5:R-:W-:-:S05]  /*3110*/  PRMT R0, R66, 0x8880, RZ ;  /* 0x0000888042007816 */ /* 0x020fca00000000ff */
[----:B------:R-:W-:-:S07]  /*3120*/  IMAD R13, R0, R57, RZ ;  /* 0x00000039000d7224 */ /* 0x000fce00078e02ff */
.L_x_83:
[----:B------:R-:W-:Y:S05]  /*3130*/  BSYNC B1 ;  /* 0x0000000000017941 */ /* 0x000fea0003800000 */
.L_x_82:
[----:B---3--:R-:W-:Y:S01]  /*3140*/  @!P3 IMAD R11, R48, R56, R13 ;  /* 0x00000038300bb224 */ /* 0x008fe200078e020d */
[----:B------:R-:W-:Y:S04]  /*3150*/  BSSY B1, `(.L_x_84) ;  /* 0x0000006000017945 */ /* 0x000fe80003800000 */
[----:B------:R3:W-:Y:S01]  /*3160*/  @!P3 STG.E.U8 desc[UR36][R6.64+0x30], R11 ;  /* 0x0000300b0600b986 */ /* 0x0007e2000c101124 */
[----:B------:R-:W-:Y:S05]  /*3170*/  @P5 BRA `(.L_x_85) ;  /* 0x00000000000c5947 */ /* 0x000fea0003800000 */
[----:B------:R-:W5:Y:S02]  /*3180*/  LDG.E.U8 R66, desc[UR36][R2.64+0x31] ;  /* 0x0000312402427981 */ /* 0x000f64000c1e1100 */
[----:B-----5:R-:W-:-:S05]  /*3190*/  PRMT R0, R66, 0x8880, RZ ;  /* 0x0000888042007816 */ /* 0x020fca00000000ff */
[----:B------:R-:W-:-:S07]  /*31a0*/  IMAD R13, R0, R57, RZ ;  /* 0x00000039000d7224 */ /* 0x000fce00078e02ff */
.L_x_85:
[----:B------:R-:W-:Y:S05]  /*31b0*/  BSYNC B1 ;  /* 0x0000000000017941 */ /* 0x000fea0003800000 */
.L_x_84:
        /* <DEDUP_REMOVED lines=9> */
[----:B------:R-:W-:Y:S01]  /*3250*/  ISETP.LT.OR P3, PT, R70, 0x9, !P3 ;  /* 0x000000094600780c */ /* 0x000fe20005f61670 */
[----:B------:R-:W-:-:S12]  /*3260*/  @P2 BRA `(.L_x_87) ;  /* 0x00000000000c2947 */ /* 0x000fd80003800000 */
[----:B------:R-:W5:Y:S02]  /*3270*/  LDG.E.U8 R66, desc[UR36][R8.64+0x30] ;  /* 0x0000302408427981 */ /* 0x000f64000c1e1100 */
[----:B-----5:R-:W-:-:S05]  /*3280*/  PRMT R0, R66, 0x8880, RZ ;  /* 0x0000888042007816 */ /* 0x020fca00000000ff */
[----:B------:R-:W-:-:S07]  /*3290*/  IMAD R13, R0, R57, RZ ;  /* 0x00000039000d7224 */ /* 0x000fce00078e02ff */
.L_x_87:
[----:B------:R-:W-:Y:S05]  /*32a0*/  BSYNC B1 ;  /* 0x0000000000017941 */ /* 0x000fea0003800000 */
.L_x_86:
[----:B---3--:R-:W-:Y:S01]  /*32b0*/  @!P2 IMAD R11, R50, R56, R13 ;  /* 0x00000038320ba224 */ /* 0x008fe200078e020d */
[----:B------:R-:W-:Y:S04]  /*32c0*/  BSSY B1, `(.L_x_88) ;  /* 0x0000006000017945 */ /* 0x000fe80003800000 */
[----:B------:R3:W-:Y:S01]  /*32d0*/  @!P2 STG.E.U8 desc[UR36][R4.64+0x30], R11 ;  /* 0x0000300b0400a986 */ /* 0x0007e2000c101124 */
[----:B------:R-:W-:Y:S05]  /*32e0*/  @P0 BRA `(.L_x_89) ;  /* 0x00000000000c0947 */ /* 0x000fea0003800000 */
[----:B------:R-:W5:Y:S02]  /*32f0*/  LDG.E.U8 R66, desc[UR36][R8.64+0x31] ;  /* 0x0000312408427981 */ /* 0x000f64000c1e1100 */
[----:B-----5:R-:W-:-:S05]  /*3300*/  PRMT R0, R66, 0x8880, RZ ;  /* 0x0000888042007816 */ /* 0x020fca00000000ff */
[----:B------:R-:W-:-:S07]  /*3310*/  IMAD R13, R0, R57, RZ ;  /* 0x00000039000d7224 */ /* 0x000fce00078e02ff */
.L_x_89:
[----:B------:R-:W-:Y:S05]  /*3320*/  BSYNC B1 ;  /* 0x0000000000017941 */ /* 0x000fea0003800000 */
.L_x_88:
[----:B------:R-:W-:Y:S01]  /*3330*/  @!P0 IMAD R51, R51, R56, R13 ;  /* 0x0000003833338224 */ /* 0x000fe200078e020d */
[----:B------:R-:W-:Y:S04]  /*3340*/  BSSY B1, `(.L_x_90) ;  /* 0x0000006000017945 */ /* 0x000fe80003800000 */
[----:B------:R0:W-:Y:S01]  /*3350*/  @!P0 STG.E.U8 desc[UR36][R4.64+0x31], R51 ;  /* 0x0000313304008986 */ /* 0x0001e2000c101124 */
[----:B------:R-:W-:Y:S05]  /*3360*/  @P5 BRA `(.L_x_91) ;  /* 0x00000000000c5947 */ /* 0x000fea0003800000 */
[----:B------:R-:W5:Y:S02]  /*3370*/  LDG.E.U8 R66, desc[UR36][R2.64+0x38] ;  /* 0x0000382402427981 */ /* 0x000f64000c1e1100 */
[----:B-----5:R-:W-:-:S05]  /*3380*/  PRMT R0, R66, 0x8880, RZ ;  /* 0x0000888042007816 */ /* 0x020fca00000000ff */
[----:B------:R-:W-:-:S07]  /*3390*/  IMAD R13, R0, R57, RZ ;  /* 0x00000039000d7224 */ /* 0x000fce00078e02ff */
.L_x_91:
[----:B------:R-:W-:Y:S05]  /*33a0*/  BSYNC B1 ;  /* 0x0000000000017941 */ /* 0x000fea0003800000 */
.L_x_90:
[----:B---3--:R-:W-:Y:S01]  /*33b0*/  @!P5 IMAD R11, R52, R56, R13 ;  /* 0x00000038340bd224 */ /* 0x008fe200078e020d */
[----:B------:R-:W-:Y:S04]  /*33c0*/  BSSY B1, `(.L_x_92) ;  /* 0x0000006000017945 */ /* 0x000fe80003800000 */
[----:B------:R3:W-:Y:S01]  /*33d0*/  @!P5 STG.E.U8 desc[UR36][R6.64+0x38], R11 ;  /* 0x0000380b0600d986 */ /* 0x0007e2000c101124 */
[----:B------:R-:W-:Y:S05]  /*33e0*/  @P4 BRA `(.L_x_93) ;  /* 0x00000000000c4947 */ /* 0x000fea0003800000 */
[----:B------:R-:W5:Y:S02]  /*33f0*/  LDG.E.U8 R66, desc[UR36][R2.64+0x39] ;  /* 0x0000392402427981 */ /* 0x000f64000c1e1100 */
[----:B-----5:R-:W-:-:S05]  /*3400*/  PRMT R0, R66, 0x8880, RZ ;  /* 0x0000888042007816 */ /* 0x020fca00000000ff */
[----:B------:R-:W-:-:S07]  /*3410*/  IMAD R13, R0, R57, RZ ;  /* 0x00000039000d7224 */ /* 0x000fce00078e02ff */
.L_x_93:
[----:B------:R-:W-:Y:S05]  /*3420*/  BSYNC B1 ;  /* 0x0000000000017941 */ /* 0x000fea0003800000 */
.L_x_92:
[----:B------:R-:W-:Y:S01]  /*3430*/  @!P4 IMAD R53, R53, R56, R13 ;  /* 0x000000383535c224 */ /* 0x000fe200078e020d */
[----:B------:R-:W-:Y:S04]  /*3440*/  BSSY B1, `(.L_x_94) ;  /* 0x0000006000017945 */ /* 0x000fe80003800000 */
[----:B------:R0:W-:Y:S01]  /*3450*/  @!P4 STG.E.U8 desc[UR36][R6.64+0x39], R53 ;  /* 0x000039350600c986 */ /* 0x0001e2000c101124 */
[----:B------:R-:W-:Y:S05]  /*3460*/  @P3 BRA `(.L_x_95) ;  /* 0x00000000000c3947 */ /* 0x000fea0003800000 */
[----:B------:R-:W5:Y:S02]  /*3470*/  LDG.E.U8 R66, desc[UR36][R8.64+0x38] ;  /* 0x0000382408427981 */ /* 0x000f64000c1e1100 */
[----:B-----5:R-:W-:-:S05]  /*3480*/  PRMT R0, R66, 0x8880, RZ ;  /* 0x0000888042007816 */ /* 0x020fca00000000ff */
[----:B------:R-:W-:-:S07]  /*3490*/  IMAD R13, R0, R57, RZ ;  /* 0x00000039000d7224 */ /* 0x000fce00078e02ff */
.L_x_95:
[----:B------:R-:W-:Y:S05]  /*34a0*/  BSYNC B1 ;  /* 0x0000000000017941 */ /* 0x000fea0003800000 */
.L_x_94:
[----:B0-----:R-:W-:Y:S01]  /*34b0*/  @!P3 IMAD R3, R54, R56, R13 ;  /* 0x000000383603b224 */ /* 0x001fe200078e020d */
[----:B------:R-:W-:Y:S01]  /*34c0*/  ISETP.LT.OR P1, PT, R70, 0x9, !P1 ;  /* 0x000000094600780c */ /* 0x000fe20004f21670 */
[----:B------:R-:W-:Y:S03]  /*34d0*/  BSSY B1, `(.L_x_96) ;  /* 0x0000006000017945 */ /* 0x000fe60003800000 */
[----:B------:R0:W-:Y:S09]  /*34e0*/  @!P3 STG.E.U8 desc[UR36][R4.64+0x38], R3 ;  /* 0x000038030400b986 */ /* 0x0001f2000c101124 */
[----:B------:R-:W-:Y:S05]  /*34f0*/  @P1 BRA `(.L_x_97) ;  /* 0x00000000000c1947 */ /* 0x000fea0003800000 */
[----:B------:R-:W5:Y:S02]  /*3500*/  LDG.E.U8 R66, desc[UR36][R8.64+0x39] ;  /* 0x0000392408427981 */ /* 0x000f64000c1e1100 */
[----:B-----5:R-:W-:-:S05]  /*3510*/  PRMT R0, R66, 0x8880, RZ ;  /* 0x0000888042007816 */ /* 0x020fca00000000ff */
[----:B------:R-:W-:-:S07]  /*3520*/  IMAD R13, R0, R57, RZ ;  /* 0x00000039000d7224 */ /* 0x000fce00078e02ff */
.L_x_97:
[----:B------:R-:W-:Y:S05]  /*3530*/  BSYNC B1 ;  /* 0x0000000000017941 */ /* 0x000fea0003800000 */
.L_x_96:
[----:B------:R-:W-:Y:S01]  /*3540*/  IMAD R13, R55, R56, R13 ;  /* 0x00000038370d7224 */ /* 0x000fe200078e020d */
[----:B------:R-:W-:Y:S06]  /*3550*/  @P1 BRA `(.L_x_98) ;  /* 0x0000000400c81947 */ /* 0x000fec0003800000 */
[----:B------:R0:W-:Y:S01]  /*3560*/  STG.E.U8 desc[UR36][R4.64+0x39], R13 ;  /* 0x0000390d04007986 */ /* 0x0001e2000c101124 */
[----:B------:R-:W-:Y:S05]  /*3570*/  BRA `(.L_x_98) ;  /* 0x0000000400c07947 */ /* 0x000fea0003800000 */
.L_x_33:
[C---:B------:R-:W-:Y:S02]  /*3580*/  ISETP.GE.AND P1, PT, R71.reuse, 0x1, PT ;  /* 0x000000014700780c */ /* 0x040fe40003f26270 */
[----:B------:R-:W-:Y:S02]  /*3590*/  ISETP.GE.AND P0, PT, R71, 0x2, PT ;  /* 0x000000024700780c */ /* 0x000fe40003f06270 */
[C---:B------:R-:W-:Y:S02]  /*35a0*/  ISETP.LT.OR P4, PT, R70.reuse, 0x1, !P1 ;  /* 0x000000014600780c */ /* 0x040fe40004f81670 */
[C---:B------:R-:W-:Y:S02]  /*35b0*/  ISETP.LT.OR P5, PT, R70.reuse, 0x1, !P0 ;  /* 0x000000014600780c */ /* 0x040fe400047a1670 */
[C---:B------:R-:W-:Y:S02]  /*35c0*/  ISETP.LT.OR P1, PT, R70.reuse, 0x9, !P1 ;  /* 0x000000094600780c */ /* 0x040fe40004f21670 */
[----:B------:R-:W-:-:S02]  /*35d0*/  ISETP.LT.OR P0, PT, R70, 0x9, !P0 ;  /* 0x000000094600780c */ /* 0x000fc40004701670 */
[C---:B------:R-:W-:Y:S02]  /*35e0*/  ISETP.GE.AND P3, PT, R71.reuse, 0x9, PT ;  /* 0x000000094700780c */ /* 0x040fe40003f66270 */
[----:B------:R-:W-:-:S03]  /*35f0*/  ISETP.GE.AND P2, PT, R71, 0xa, PT ;  /* 0x0000000a4700780c */ /* 0x000fc60003f46270 */
[-C--:B------:R-:W-:Y:S02]  /*3600*/  @!P4 IMAD R3, R24, R56.reuse, RZ ;  /* 0x000000381803c224 */ /* 0x080fe400078e02ff */
[-C--:B------:R-:W-:Y:S02]  /*3610*/  @!P5 IMAD R25, R25, R56.reuse, RZ ;  /* 0x000000381919d224 */ /* 0x080fe400078e02ff */
[-C--:B------:R-:W-:Y:S01]  /*3620*/  @!P1 IMAD R9, R26, R56.reuse, RZ ;  /* 0x000000381a099224 */ /* 0x080fe200078e02ff */
[----:B------:R0:W-:Y:S01]  /*3630*/  @!P4 STG.E.U8 desc[UR36][R6.64], R3 ;  /* 0x000000030600c986 */ /* 0x0001e2000c101124 */
[C---:B------:R-:W-:Y:S01]  /*3640*/  ISETP.LT.OR P4, PT, R70.reuse, 0x1, !P3 ;  /* 0x000000014600780c */ /* 0x040fe20005f81670 */
[----:B------:R-:W-:Y:S02]  /*3650*/  @!P0 IMAD R27, R27, R56, RZ ;  /* 0x000000381b1b8224 */ /* 0x000fe400078e02ff */
[----:B------:R-:W-:Y:S01]  /*3660*/  @!P5 STG.E.U8 desc[UR36][R6.64+0x1], R25 ;  /* 0x000001190600d986 */ /* 0x000fe2000c101124 */
[----:B------:R-:W-:-:S02]  /*3670*/  ISETP.LT.OR P5, PT, R70, 0x1, !P2 ;  /* 0x000000014600780c */ /* 0x000fc400057a1670 */
[C---:B------:R-:W-:Y:S01]  /*3680*/  ISETP.LT.OR P2, PT, R70.reuse, 0x9, !P2 ;  /* 0x000000094600780c */ /* 0x040fe20005741670 */
[----:B------:R1:W-:Y:S01]  /*3690*/  @!P1 STG.E.U8 desc[UR36][R4.64], R9 ;  /* 0x0000000904009986 */ /* 0x0003e2000c101124 */
[----:B------:R-:W-:Y:S02]  /*36a0*/  ISETP.LT.OR P1, PT, R70, 0x9, !P3 ;  /* 0x000000094600780c */ /* 0x000fe40005f21670 */
[C---:B------:R-:W-:Y:S01]  /*36b0*/  ISETP.GE.AND P3, PT, R71.reuse, 0x11, PT ;  /* 0x000000114700780c */ /* 0x040fe20003f66270 */
[----:B------:R-:W-:Y:S01]  /*36c0*/  @!P0 STG.E.U8 desc[UR36][R4.64+0x1], R27 ;  /* 0x0000011b04008986 */ /* 0x000fe2000c101124 */
[----:B------:R-:W-:Y:S01]  /*36d0*/  ISETP.GE.AND P0, PT, R71, 0x12, PT ;  /* 0x000000124700780c */ /* 0x000fe20003f06270 */
[----:B------:R-:W-:-:S04]  /*36e0*/  @!P4 IMAD R11, R28, R56, RZ ;  /* 0x000000381c0bc224 */ /* 0x000fc800078e02ff */
[-C--:B------:R-:W-:Y:S01]  /*36f0*/  @!P5 IMAD R29, R29, R56.reuse, RZ ;  /* 0x000000381d1dd224 */ /* 0x080fe200078e02ff */
[----:B------:R-:W-:Y:S01]  /*3700*/  @!P4 STG.E.U8 desc[UR36][R6.64+0x8], R11 ;  /* 0x0000080b0600c986 */ /* 0x000fe2000c101124 */
[C---:B------:R-:W-:Y:S01]  /*3710*/  ISETP.LT.OR P4, PT, R70.reuse, 0x1, !P3 ;  /* 0x000000014600780c */ /* 0x040fe20005f81670 */
[-C--:B------:R-:W-:Y:S02]  /*3720*/  @!P2 IMAD R31, R31, R56.reuse, RZ ;  /* 0x000000381f1fa224 */ /* 0x080fe400078e02ff */
[----:B------:R-:W-:Y:S01]  /*3730*/  @!P5 STG.E.U8 desc[UR36][R6.64+0x9], R29 ;  /* 0x0000091d0600d986 */ /* 0x000fe2000c101124 */
[----:B------:R-:W-:Y:S01]  /*3740*/  ISETP.LT.OR P5, PT, R70, 0x1, !P0 ;  /* 0x000000014600780c */ /* 0x000fe200047a1670 */
[----:B0-----:R-:W-:Y:S01]  /*3750*/  @!P1 IMAD R3, R30, R56, RZ ;  /* 0x000000381e039224 */ /* 0x001fe200078e02ff */
[----:B------:R-:W-:Y:S01]  /*3760*/  ISETP.LT.OR P0, PT, R70, 0x9, !P0 ;  /* 0x000000094600780c */ /* 0x000fe20004701670 */
[----:B------:R-:W-:Y:S01]  /*3770*/  @!P2 STG.E.U8 desc[UR36][R4.64+0x9], R31 ;  /* 0x0000091f0400a986 */ /* 0x000fe2000c101124 */
[----:B------:R-:W-:-:S03]  /*3780*/  ISETP.GE.AND P2, PT, R71, 0x19, PT ;  /* 0x000000194700780c */ /* 0x000fc60003f46270 */
[----:B------:R0:W-:Y:S01]  /*3790*/  @!P1 STG.E.U8 desc[UR36][R4.64+0x8], R3 ;  /* 0x0000080304009986 */ /* 0x0001e2000c101124 */
[----:B------:R-:W-:Y:S01]  /*37a0*/  ISETP.LT.OR P1, PT, R70, 0x9, !P3 ;  /* 0x000000094600780c */ /* 0x000fe20005f21670 */
[----:B-1----:R-:W-:Y:S01]  /*37b0*/  @!P4 IMAD R9, R32, R56, RZ ;  /* 0x000000382009c224 */ /* 0x002fe200078e02ff */
[----:B------:R-:W-:-:S03]  /*37c0*/  ISETP.GE.AND P3, PT, R71, 0x1a, PT ;  /* 0x0000001a4700780c */ /* 0x000fc60003f66270 */
[-C--:B------:R-:W-:Y:S01]  /*37d0*/  @!P5 IMAD R33, R33, R56.reuse, RZ ;  /* 0x000000382121d224 */ /* 0x080fe200078e02ff */
[----:B------:R-:W-:Y:S01]  /*37e0*/  @!P4 STG.E.U8 desc[UR36][R6.64+0x10], R9 ;  /* 0x000010090600c986 */ /* 0x000fe2000c101124 */
[C---:B------:R-:W-:Y:S01]  /*37f0*/  ISETP.LT.OR P4, PT, R70.reuse, 0x1, !P3 ;  /* 0x000000014600780c */ /* 0x040fe20005f81670 */
[-C--:B------:R-:W-:Y:S01]  /*3800*/  @!P0 IMAD R35, R35, R56.reuse, RZ ;  /* 0x0000003823238224 */ /* 0x080fe200078e02ff */
[C---:B------:R-:W-:Y:S01]  /*3810*/  ISETP.LT.OR P3, PT, R70.reuse, 0x9, !P3 ;  /* 0x000000094600780c */ /* 0x040fe20005f61670 */
[----:B------:R-:W-:Y:S01]  /*3820*/  @!P5 STG.E.U8 desc[UR36][R6.64+0x11], R33 ;  /* 0x000011210600d986 */ /* 0x000fe2000c101124 */
[----:B------:R-:W-:Y:S02]  /*3830*/  ISETP.LT.OR P5, PT, R70, 0x1, !P2 ;  /* 0x000000014600780c */ /* 0x000fe400057a1670 */
[----:B0-----:R-:W-:Y:S01]  /*3840*/  @!P1 IMAD R3, R34, R56, RZ ;  /* 0x0000003822039224 */ /* 0x001fe200078e02ff */
[----:B------:R-:W-:Y:S01]  /*3850*/  @!P0 STG.E.U8 desc[UR36][R4.64+0x11], R35 ;  /* 0x0000112304008986 */ /* 0x000fe2000c101124 */
[----:B------:R-:W-:-:S02]  /*3860*/  ISETP.LT.OR P2, PT, R70, 0x9, !P2 ;  /* 0x000000094600780c */ /* 0x000fc40005741670 */
[C---:B------:R-:W-:Y:S01]  /*3870*/  ISETP.GE.AND P0, PT, R71.reuse, 0x21, PT ;  /* 0x000000214700780c */ /* 0x040fe20003f06270 */
[----:B------:R0:W-:Y:S01]  /*3880*/  @!P1 STG.E.U8 desc[UR36][R4.64+0x10], R3 ;  /* 0x0000100304009986 */ /* 0x0001e2000c101124 */
[----:B------:R-:W-:Y:S01]  /*3890*/  ISETP.GE.AND P1, PT, R71, 0x22, PT ;  /* 0x000000224700780c */ /* 0x000fe20003f26270 */
[-C--:B------:R-:W-:Y:S02]  /*38a0*/  @!P4 IMAD R37, R37, R56.reuse, RZ ;  /* 0x000000382525c224 */ /* 0x080fe400078e02ff */
[-C--:B------:R-:W-:Y:S02]  /*38b0*/  @!P3 IMAD R39, R39, R56.reuse, RZ ;  /* 0x000000382727b224 */ /* 0x080fe400078e02ff */
[-C--:B------:R-:W-:Y:S01]  /*38c0*/  @!P5 IMAD R11, R36, R56.reuse, RZ ;  /* 0x00000038240bd224 */ /* 0x080fe200078e02ff */
[----:B------:R-:W-:Y:S01]  /*38d0*/  @!P4 STG.E.U8 desc[UR36][R6.64+0x19], R37 ;  /* 0x000019250600c986 */ /* 0x000fe2000c101124 */
[C---:B------:R-:W-:Y:S02]  /*38e0*/  ISETP.LT.OR P4, PT, R70.reuse, 0x1, !P0 ;  /* 0x000000014600780c */ /* 0x040fe40004781670 */
[C---:B------:R-:W-:Y:S01]  /*38f0*/  ISETP.LT.OR P0, PT, R70.reuse, 0x9, !P0 ;  /* 0x000000094600780c */ /* 0x040fe20004701670 */
[----:B------:R-:W-:Y:S01]  /*3900*/  @!P5 STG.E.U8 desc[UR36][R6.64+0x18], R11 ;  /* 0x0000180b0600d986 */ /* 0x000fe2000c101124 */
[----:B------:R-:W-:Y:S01]  /*3910*/  ISETP.LT.OR P5, PT, R70, 0x1, !P1 ;  /* 0x000000014600780c */ /* 0x000fe20004fa1670 */
[----:B0-----:R-:W-:Y:S01]  /*3920*/  @!P2 IMAD R3, R38, R56, RZ ;  /* 0x000000382603a224 */ /* 0x001fe200078e02ff */
[----:B------:R-:W-:Y:S01]  /*3930*/  ISETP.LT.OR P1, PT, R70, 0x9, !P1 ;  /* 0x000000094600780c */ /* 0x000fe20004f21670 */
[----:B------:R-:W-:Y:S01]  /*3940*/  @!P3 STG.E.U8 desc[UR36][R4.64+0x19], R39 ;  /* 0x000019270400b986 */ /* 0x000fe2000c101124 */
[----:B------:R-:W-:-:S03]  /*3950*/  ISETP.GE.AND P3, PT, R71, 0x29, PT ;  /* 0x000000294700780c */ /* 0x000fc60003f66270 */
[----:B------:R0:W-:Y:S01]  /*3960*/  @!P2 STG.E.U8 desc[UR36][R4.64+0x18], R3 ;  /* 0x000018030400a986 */ /* 0x0001e2000c101124 */
[----:B------:R-:W-:Y:S01]  /*3970*/  ISETP.GE.AND P2, PT, R71, 0x2a, PT ;  /* 0x0000002a4700780c */ /* 0x000fe20003f46270 */
[----:B------:R-:W-:-:S04]  /*3980*/  @!P4 IMAD R9, R40, R56, RZ ;  /* 0x000000382809c224 */ /* 0x000fc800078e02ff */
[-C--:B------:R-:W-:Y:S01]  /*3990*/  @!P5 IMAD R41, R41, R56.reuse, RZ ;  /* 0x000000382929d224 */ /* 0x080fe200078e02ff */
[----:B------:R-:W-:Y:S01]  /*39a0*/  @!P4 STG.E.U8 desc[UR36][R6.64+0x20], R9 ;  /* 0x000020090600c986 */ /* 0x000fe2000c101124 */
[C---:B------:R-:W-:Y:S01]  /*39b0*/  ISETP.LT.OR P4, PT, R70.reuse, 0x1, !P3 ;  /* 0x000000014600780c */ /* 0x040fe20005f81670 */
[-C--:B------:R-:W-:Y:S01]  /*39c0*/  @!P1 IMAD R43, R43, R56.reuse, RZ ;  /* 0x000000382b2b9224 */ /* 0x080fe200078e02ff */
        /* <DEDUP_REMOVED lines=25> */
[----:B------:R1:W-:Y:S01]  /*3b60*/  @!P4 STG.E.U8 desc[UR36][R6.64+0x30], R9 ;  /* 0x000030090600c986 */ /* 0x0003e2000c101124 */
[C---:B------:R-:W-:Y:S01]  /*3b70*/  ISETP.LT.OR P4, PT, R70.reuse, 0x1, !P2 ;  /* 0x000000014600780c */ /* 0x040fe20005781670 */
[-C--:B------:R-:W-:Y:S01]  /*3b80*/  @!P0 IMAD R51, R51, R56.reuse, RZ ;  /* 0x0000003833338224 */ /* 0x080fe200078e02ff */
[C---:B------:R-:W-:Y:S01]  /*3b90*/  ISETP.LT.OR P2, PT, R70.reuse, 0x9, !P2 ;  /* 0x000000094600780c */ /* 0x040fe20005741670 */
[----:B------:R2:W-:Y:S01]  /*3ba0*/  @!P5 STG.E.U8 desc[UR36][R6.64+0x31], R49 ;  /* 0x000031310600d986 */ /* 0x0005e2000c101124 */
[----:B------:R-:W-:Y:S01]  /*3bb0*/  ISETP.LT.OR P5, PT, R70, 0x1, !P3 ;  /* 0x000000014600780c */ /* 0x000fe20005fa1670 */
[-C--:B0-----:R-:W-:Y:S01]  /*3bc0*/  @!P1 IMAD R3, R50, R56.reuse, RZ ;  /* 0x0000003832039224 */ /* 0x081fe200078e02ff */
[----:B------:R-:W-:Y:S01]  /*3bd0*/  ISETP.LT.OR P3, PT, R70, 0x9, !P3 ;  /* 0x000000094600780c */ /* 0x000fe20005f61670 */
[----:B------:R2:W-:Y:S04]  /*3be0*/  @!P0 STG.E.U8 desc[UR36][R4.64+0x31], R51 ;  /* 0x0000313304008986 */ /* 0x0005e8000c101124 */
[----:B------:R2:W-:Y:S02]  /*3bf0*/  @!P1 STG.E.U8 desc[UR36][R4.64+0x30], R3 ;  /* 0x0000300304009986 */ /* 0x0005e4000c101124 */
[----:B------:R-:W-:-:S02]  /*3c00*/  @!P4 IMAD R11, R52, R56, RZ ;  /* 0x00000038340bc224 */ /* 0x000fc400078e02ff */
[-C--:B-1----:R-:W-:Y:S02]  /*3c10*/  @!P2 IMAD R9, R54, R56.reuse, RZ ;  /* 0x000000383609a224 */ /* 0x082fe400078e02ff */
[-C--:B------:R-:W-:Y:S01]  /*3c20*/  @!P5 IMAD R53, R53, R56.reuse, RZ ;  /* 0x000000383535d224 */ /* 0x080fe200078e02ff */
[----:B------:R2:W-:Y:S01]  /*3c30*/  @!P4 STG.E.U8 desc[UR36][R6.64+0x38], R11 ;  /* 0x0000380b0600c986 */ /* 0x0005e2000c101124 */
[----:B------:R-:W-:-:S03]  /*3c40*/  @!P3 IMAD R55, R55, R56, RZ ;  /* 0x000000383737b224 */ /* 0x000fc600078e02ff */
[----:B------:R2:W-:Y:S04]  /*3c50*/  @!P5 STG.E.U8 desc[UR36][R6.64+0x39], R53 ;  /* 0x000039350600d986 */ /* 0x0005e8000c101124 */
[----:B------:R2:W-:Y:S04]  /*3c60*/  @!P2 STG.E.U8 desc[UR36][R4.64+0x38], R9 ;  /* 0x000038090400a986 */ /* 0x0005e8000c101124 */
[----:B------:R2:W-:Y:S02]  /*3c70*/  @!P3 STG.E.U8 desc[UR36][R4.64+0x39], R55 ;  /* 0x000039370400b986 */ /* 0x0005e4000c101124 */
.L_x_98:
[----:B------:R-:W-:Y:S05]  /*3c80*/  BSYNC B0 ;  /* 0x0000000000007941 */ /* 0x000fea0003800000 */
.L_x_32:
[----:B0-2---:R-:W2:Y:S01]  /*3c90*/  LDL.64 R2, [R1] ;  /* 0x0000000001027983 */ /* 0x005ea20000100a00 */
[----:B------:R-:W-:Y:S01]  /*3ca0*/  ULDC.64 UR4, c[0x0][0x650] ;  /* 0x0001940000047ab9 */ /* 0x000fe20000000a00 */
[----:B------:R0:W-:Y:S01]  /*3cb0*/  SYNCS.ARRIVE.TRANS64.A1T0 RZ, [R64+UR47], RZ ;  /* 0x000000ff40ff79a7 */ /* 0x0001e2000810002f */
[----:B------:R-:W-:Y:S01]  /*3cc0*/  PRMT R0, RZ, 0x7610, R0 ;  /* 0x00007610ff007816 */ /* 0x000fe20000000000 */
[----:B------:R-:W-:Y:S02]  /*3cd0*/  IMAD.MOV.U32 R19, RZ, RZ, -0x1 ;  /* 0xffffffffff137424 */ /* 0x000fe400078e00ff */
[----:B------:R-:W-:Y:S01]  /*3ce0*/  IMAD.MOV.U32 R22, RZ, RZ, -0x1 ;  /* 0xffffffffff167424 */ /* 0x000fe200078e00ff */
[----:B--2---:R-:W-:-:S04]  /*3cf0*/  LEA R18, P0, R2, R18, 0x1 ;  /* 0x0000001202127211 */ /* 0x004fc800078008ff */
[----:B------:R-:W-:Y:S01]  /*3d00*/  LEA.HI.X R17, R2, R17, R23, 0x1, P0 ;  /* 0x0000001102117211 */ /* 0x000fe200000f0c17 */
[----:B------:R-:W-:Y:S01]  /*3d10*/  IMAD.MOV.U32 R2, RZ, RZ, -0x1 ;  /* 0xffffffffff027424 */ /* 0x000fe200078e00ff */
[----:B------:R-:W-:-:S04]  /*3d20*/  ISETP.GE.U32.AND P0, PT, R18, UR4, PT ;  /* 0x0000000412007c0c */ /* 0x000fc8000bf06070 */
[----:B------:R-:W-:-:S13]  /*3d30*/  ISETP.GE.U32.AND.EX P0, PT, R17, UR5, PT, P0 ;  /* 0x0000000511007c0c */ /* 0x000fda000bf06100 */
[----:B0-----:R-:W-:Y:S05]  /*3d40*/  @P0 BRA `(.L_x_99) ;  /* 0x0000000400700947 */ /* 0x001fea0003800000 */
[----:B------:R-:W0:Y:S01]  /*3d50*/  S2R R10, SR_CTAID.X ;  /* 0x00000000000a7919 */ /* 0x000e220000002500 */
[----:B------:R-:W2:Y:S01]  /*3d60*/  LDC.64 R8, c[0x0][0x628] ;  /* 0x00018a00ff087b82 */ /* 0x000ea20000000a00 */
[----:B------:R-:W-:Y:S01]  /*3d70*/  ULDC UR4, c[0x0][0x150] ;  /* 0x0000540000047ab9 */ /* 0x000fe20000000800 */
[----:B-1-3--:R-:W-:Y:S01]  /*3d80*/  IMAD.MOV.U32 R6, RZ, RZ, R18 ;  /* 0x000000ffff067224 */ /* 0x00afe200078e0012 */
[----:B------:R-:W1:Y:S01]  /*3d90*/  S2R R20, SR_CTAID.Y ;  /* 0x0000000000147919 */ /* 0x000e620000002600 */
[----:B------:R-:W-:-:S04]  /*3da0*/  IMAD.MOV.U32 R7, RZ, RZ, R17 ;  /* 0x000000ffff077224 */ /* 0x000fc800078e0011 */
[----:B------:R-:W3:Y:S08]  /*3db0*/  LDC R15, c[0x0][0x144] ;  /* 0x00005100ff0f7b82 */ /* 0x000ef00000000800 */
[----:B------:R-:W1:Y:S08]  /*3dc0*/  LDC R0, c[0x0][0x630] ;  /* 0x00018c00ff007b82 */ /* 0x000e700000000800 */
[----:B------:R-:W1:Y:S01]  /*3dd0*/  LDC.64 R12, c[0x0][0x620] ;  /* 0x00018800ff0c7b82 */ /* 0x000e620000000a00 */
[----:B--2---:R-:W-:-:S04]  /*3de0*/  ISETP.NE.U32.AND P0, PT, R8, RZ, PT ;  /* 0x000000ff0800720c */ /* 0x004fc80003f05070 */
[----:B------:R-:W-:Y:S02]  /*3df0*/  ISETP.NE.AND.EX P0, PT, R9, RZ, PT, P0 ;  /* 0x000000ff0900720c */ /* 0x000fe40003f05300 */
[----:B0-----:R-:W-:-:S05]  /*3e00*/  I2FP.F32.U32 R2, R10 ;  /* 0x0000000a00027245 */ /* 0x001fca0000201000 */
[----:B------:R-:W-:-:S04]  /*3e10*/  FMUL R2, R2, UR4 ;  /* 0x0000000402027c20 */ /* 0x000fc80008400000 */
[----:B------:R0:W2:Y:S02]  /*3e20*/  F2I.U32.TRUNC.NTZ R14, R2 ;  /* 0x00000002000e7305 */ /* 0x0000a4000020f000 */
[----:B---3--:R-:W-:Y:S05]  /*3e30*/  @!P0 BRA `(.L_x_100) ;  /* 0x0000000000288947 */ /* 0x008fea0003800000 */
[----:B------:R-:W3:Y:S02]  /*3e40*/  LDC R3, c[0x0][0x634] ;  /* 0x00018d00ff037b82 */ /* 0x000ee40000000800 */
[----:B---3--:R-:W-:-:S05]  /*3e50*/  IADD3 R7, P0, R18, R3, RZ ;  /* 0x0000000312077210 */ /* 0x008fca0007f1e0ff */
[----:B------:R-:W-:-:S04]  /*3e60*/  IMAD.X R11, RZ, RZ, R17, P0 ;  /* 0x000000ffff0b7224 */ /* 0x000fc800000e0611 */
[----:B0-----:R-:W-:-:S04]  /*3e70*/  IMAD.WIDE.U32 R2, R11, R8, RZ ;  /* 0x000000080b027225 */ /* 0x001fc800078e00ff */
[----:B----4-:R-:W-:-:S04]  /*3e80*/  IMAD.WIDE.U32 R4, P0, R7, R9, R2 ;  /* 0x0000000907047225 */ /* 0x010fc80007800002 */
[----:B------:R-:W-:-:S04]  /*3e90*/  IMAD.WIDE.U32 R2, R7, R8, RZ ;  /* 0x0000000807027225 */ /* 0x000fc800078e00ff */
[----:B------:R-:W-:Y:S01]  /*3ea0*/  IMAD.X R7, RZ, RZ, RZ, P0 ;  /* 0x000000ffff077224 */ /* 0x000fe200000e06ff */
[----:B------:R-:W-:Y:S01]  /*3eb0*/  IADD3 RZ, P0, R3, R4, RZ ;  /* 0x0000000403ff7210 */ /* 0x000fe20007f1e0ff */
[----:B------:R-:W-:-:S04]  /*3ec0*/  IMAD.MOV.U32 R6, RZ, RZ, R5 ;  /* 0x000000ffff067224 */ /* 0x000fc800078e0005 */
[----:B------:R-:W-:-:S08]  /*3ed0*/  IMAD.WIDE.U32.X R6, R11, R9, R6, P0 ;  /* 0x000000090b067225 */ /* 0x000fd000000e0406 */
.L_x_100:
[----:B----4-:R-:W3:Y:S01]  /*3ee0*/  LDC.64 R26, c[0x0][0x640] ;  /* 0x00019000ff1a7b82 */ /* 0x010ee20000000a00 */
[-C--:B-1----:R-:W-:Y:S01]  /*3ef0*/  SHF.R.U64 R11, R6, R0.reuse, R7 ;  /* 0x00000000060b7219 */ /* 0x082fe20000001207 */
[----:B------:R-:W-:Y:S01]  /*3f00*/  IMAD.MOV.U32 R19, RZ, RZ, R17 ;  /* 0x000000ffff137224 */ /* 0x000fe200078e0011 */
[----:B------:R-:W-:Y:S01]  /*3f10*/  SHF.R.U32.HI R0, RZ, R0, R7 ;  /* 0x00000000ff007219 */ /* 0x000fe20000011607 */
[----:B--2---:R-:W-:Y:S01]  /*3f20*/  IMAD.MOV R14, RZ, RZ, -R14 ;  /* 0x000000ffff0e7224 */ /* 0x004fe200078e0a0e */
[----:B------:R-:W-:Y:S01]  /*3f30*/  IADD3 R5, P0, RZ, -R11, RZ ;  /* 0x8000000bff057210 */ /* 0x000fe20007f1e0ff */
[----:B------:R-:W-:Y:S01]  /*3f40*/  ULDC UR4, c[0x0][0x154] ;  /* 0x0000550000047ab9 */ /* 0x000fe20000000800 */
[----:B------:R-:W-:Y:S01]  /*3f50*/  IMAD.MOV.U32 R7, RZ, RZ, 0x1 ;  /* 0x00000001ff077424 */ /* 0x000fe200078e00ff */
[----:B------:R-:W1:Y:S01]  /*3f60*/  LDC R4, c[0x0][0x618] ;  /* 0x00018600ff047b82 */ /* 0x000e620000000800 */
[----:B------:R-:W-:Y:S02]  /*3f70*/  IMAD R22, R15, R14, R10 ;  /* 0x0000000e0f167224 */ /* 0x000fe400078e020a */
[----:B------:R-:W-:-:S04]  /*3f80*/  IMAD.X R3, RZ, RZ, ~R0, P0 ;  /* 0x000000ffff037224 */ /* 0x000fc800000e0e00 */
[-C--:B------:R-:W-:Y:S01]  /*3f90*/  IMAD R0, R3, R12.reuse, RZ ;  /* 0x0000000c03007224 */ /* 0x080fe200078e02ff */
[----:B------:R-:W2:Y:S01]  /*3fa0*/  LDC R6, c[0x0][0x608] ;  /* 0x00018200ff067b82 */ /* 0x000ea20000000800 */
[----:B0-----:R-:W-:-:S04]  /*3fb0*/  IMAD.WIDE.U32 R2, R5, R12, R18 ;  /* 0x0000000c05027225 */ /* 0x001fc800078e0012 */
[----:B------:R-:W-:Y:S01]  /*3fc0*/  IMAD R5, R5, R13, R0 ;  /* 0x0000000d05057224 */ /* 0x000fe200078e0200 */
[----:B------:R-:W-:Y:S02]  /*3fd0*/  I2FP.F32.U32 R0, R20 ;  /* 0x0000001400007245 */ /* 0x000fe40000201000 */
[----:B------:R-:W0:Y:S01]  /*3fe0*/  LDC R24, c[0x0][0x658] ;  /* 0x00019600ff187b82 */ /* 0x000e220000000800 */
[----:B------:R-:W-:Y:S01]  /*3ff0*/  IMAD.IADD R3, R3, 0x1, R5 ;  /* 0x0000000103037824 */ /* 0x000fe200078e0205 */
[----:B---3--:R-:W-:Y:S01]  /*4000*/  ISETP.NE.U32.AND P0, PT, R26, RZ, PT ;  /* 0x000000ff1a00720c */ /* 0x008fe20003f05070 */
[----:B------:R-:W-:Y:S01]  /*4010*/  FMUL R0, R0, UR4 ;  /* 0x0000000400007c20 */ /* 0x000fe20008400000 */
[----:B------:R-:W-:Y:S02]  /*4020*/  IMAD.MOV.U32 R5, RZ, RZ, -0x1 ;  /* 0xffffffffff057424 */ /* 0x000fe400078e00ff */
[----:B------:R-:W-:Y:S01]  /*4030*/  ISETP.NE.AND.EX P0, PT, R27, RZ, PT, P0 ;  /* 0x000000ff1b00720c */ /* 0x000fe20003f05300 */
[----:B------:R3:W4:Y:S01]  /*4040*/  F2I.U32.TRUNC.NTZ R12, R0 ;  /* 0x00000000000c7305 */ /* 0x000722000020f000 */
[----:B------:R-:W3:Y:S01]  /*4050*/  LDC R15, c[0x0][0x148] ;  /* 0x00005200ff0f7b82 */ /* 0x000ee20000000800 */
[----:B-1----:R-:W-:-:S02]  /*4060*/  SHF.R.U64 R10, R2, R4, R3 ;  /* 0x00000004020a7219 */ /* 0x002fc40000001203 */
[----:B------:R-:W-:-:S05]  /*4070*/  SHF.R.U32.HI R3, RZ, R4, R3 ;  /* 0x00000004ff037219 */ /* 0x000fca0000011603 */
[----:B------:R-:W1:Y:S01]  /*4080*/  LDC R14, c[0x0][0x600] ;  /* 0x00018000ff0e7b82 */ /* 0x000e620000000800 */
[-CC-:B--2---:R-:W-:Y:S02]  /*4090*/  SHF.R.U64 R8, R10, R6.reuse, R3.reuse ;  /* 0x000000060a087219 */ /* 0x184fe40000001203 */
[----:B------:R-:W-:-:S05]  /*40a0*/  SHF.R.U32.HI R3, RZ, R6, R3 ;  /* 0x00000006ff037219 */ /* 0x000fca0000011603 */
[----:B------:R-:W2:Y:S01]  /*40b0*/  LDC R21, c[0x0][0x648] ;  /* 0x00019200ff157b82 */ /* 0x000ea20000000800 */
[-CC-:B0-----:R-:W-:Y:S02]  /*40c0*/  SHF.R.U64 R13, R8, R24.reuse, R3.reuse ;  /* 0x00000018080d7219 */ /* 0x181fe40000001203 */
[-C--:B------:R-:W-:Y:S02]  /*40d0*/  SHF.L.U32 R5, R5, R24.reuse, RZ ;  /* 0x0000001805057219 */ /* 0x080fe400000006ff */
[-C--:B------:R-:W-:Y:S01]  /*40e0*/  SHF.R.U32.HI R3, RZ, R24.reuse, R3 ;  /* 0x00000018ff037219 */ /* 0x080fe20000011603 */
[----:B------:R-:W-:Y:S01]  /*40f0*/  IMAD.MOV.U32 R2, RZ, RZ, R13 ;  /* 0x000000ffff027224 */ /* 0x000fe200078e000d */
[----:B------:R-:W-:Y:S01]  /*4100*/  SHF.L.U32 R24, R7, R24, RZ ;  /* 0x0000001807187219 */ /* 0x000fe200000006ff */
[----:B------:R-:W0:Y:S01]  /*4110*/  LDC R25, c[0x0][0x638] ;  /* 0x00018e00ff197b82 */ /* 0x000e220000000800 */
[----:B------:R-:W-:-:S07]  /*4120*/  LOP3.LUT R19, RZ, R5, RZ, 0x33, !PT ;  /* 0x00000005ff137212 */ /* 0x000fce00078e33ff */
[----:B------:R-:W0:Y:S01]  /*4130*/  LDC R28, c[0x0][0x610] ;  /* 0x00018400ff1c7b82 */ /* 0x000e220000000800 */
[----:B----4-:R-:W-:Y:S05]  /*4140*/  @!P0 BRA `(.L_x_101) ;  /* 0x0000000000288947 */ /* 0x010fea0003800000 */
[----:B---3--:R-:W3:Y:S02]  /*4150*/  LDC R0, c[0x0][0x64c] ;  /* 0x00019300ff007b82 */ /* 0x008ee40000000800 */
[----:B---3--:R-:W-:-:S05]  /*4160*/  IADD3 R7, P0, R13, R0, RZ ;  /* 0x000000000d077210 */ /* 0x008fca0007f1e0ff */
        /* <DEDUP_REMOVED lines=8> */
.L_x_101:
[----:B------:R-:W4:Y:S01]  /*41f0*/  LDC R4, c[0x0][0x65c] ;  /* 0x00019700ff047b82 */ /* 0x000f220000000800 */
[----:B--23--:R-:W-:Y:S01]  /*4200*/  SHF.R.U64 R0, R2, R21, R3 ;  /* 0x0000001502007219 */ /* 0x00cfe20000001203 */
[----:B-1----:R-:W-:Y:S01]  /*4210*/  VIADD R3, R14, 0xffffffff ;  /* 0xffffffff0e037836 */ /* 0x002fe20000000000 */
[----:B------:R-:W-:Y:S01]  /*4220*/  LOP3.LUT R19, R8, R19, RZ, 0xc0, !PT ;  /* 0x0000001308137212 */ /* 0x000fe200078ec0ff */
[----:B------:R-:W-:Y:S02]  /*4230*/  IMAD.MOV R12, RZ, RZ, -R12 ;  /* 0x000000ffff0c7224 */ /* 0x000fe400078e0a0c */
[----:B------:R-:W-:Y:S01]  /*4240*/  IMAD.MOV R2, RZ, RZ, -R0 ;  /* 0x000000ffff027224 */ /* 0x000fe200078e0a00 */
[----:B------:R-:W-:Y:S01]  /*4250*/  LOP3.LUT R3, R10, R3, RZ, 0xc0, !PT ;  /* 0x000000030a037212 */ /* 0x000fe200078ec0ff */
[----:B------:R-:W-:Y:S02]  /*4260*/  IMAD R19, R24, R0, R19 ;  /* 0x0000000018137224 */ /* 0x000fe400078e0213 */
[----:B0-----:R-:W-:-:S04]  /*4270*/  IMAD R0, R2, R25, R13 ;  /* 0x0000001902007224 */ /* 0x001fc800078e020d */
[----:B------:R-:W-:Y:S01]  /*4280*/  IMAD R2, R0, R14, R3 ;  /* 0x0000000e00027224 */ /* 0x000fe200078e0203 */
[----:B----4-:R-:W-:Y:S01]  /*4290*/  ISETP.NE.AND P0, PT, R4, 0x1, PT ;  /* 0x000000010400780c */ /* 0x010fe20003f05270 */
[----:B------:R-:W-:-:S05]  /*42a0*/  IMAD.MOV.U32 R4, RZ, RZ, 0x1 ;  /* 0x00000001ff047424 */ /* 0x000fca00078e00ff */
[----:B------:R-:W-:-:S07]  /*42b0*/  PRMT R0, R4, 0x7610, R0 ;  /* 0x0000761004007816 */ /* 0x000fce0000000000 */
[----:B------:R-:W-:-:S04]  /*42c0*/  @P0 IMAD R22, R15, R12, R20 ;  /* 0x0000000c0f160224 */ /* 0x000fc800078e0214 */
[----:B------:R-:W-:-:S05]  /*42d0*/  IMAD R19, R19, R28, R22 ;  /* 0x0000001c13137224 */ /* 0x000fca00078e0216 */
[----:B------:R-:W-:Y:S02]  /*42e0*/  SEL R22, R2, R19, !P0 ;  /* 0x0000001302167207 */ /* 0x000fe40004000000 */
[----:B------:R-:W-:Y:S01]  /*42f0*/  SEL R19, R19, R2, !P0 ;  /* 0x0000000213137207 */ /* 0x000fe20004000000 */
[----:B------:R-:W-:-:S07]  /*4300*/  IMAD.MOV.U32 R2, RZ, RZ, R11 ;  /* 0x000000ffff027224 */ /* 0x000fce00078e000b */
.L_x_99:
[----:B------:R-:W-:Y:S02]  /*4310*/  LOP3.LUT P0, RZ, R0, 0xff, RZ, 0xc0, !PT ;  /* 0x000000ff00ff7812 */ /* 0x000fe4000780c0ff */
[----:B------:R-:W-:-:S11]  /*4320*/  LOP3.LUT R67, R67, 0x1, RZ, 0x3c, !PT ;  /* 0x0000000143437812 */ /* 0x000fd600078e3cff */
[----:B------:R-:W-:Y:S05]  /*4330*/  @P0 BRA `(.L_x_102) ;  /* 0xffffffd000500947 */ /* 0x000fea000383ffff */
[----:B------:R-:W-:Y:S05]  /*4340*/  EXIT ;  /* 0x000000000000794d */ /* 0x000fea0003800000 */
.L_x_13:
[----:B------:R-:W-:-:S08]  /*4350*/  ISETP.NE.AND P0, PT, R0, RZ, PT ;  /* 0x000000ff0000720c */ /* 0x000fd00003f05270 */
[----:B0-----:R-:W0:-:S00]  /*4360*/  USETMAXREG.DEALLOC.CTAPOOL 0x28 ;  /* 0x00000028000079c8 */ /* 0x001e0000080e0500 */
[----:B------:R-:W-:Y:S05]  /*4370*/  @P0 EXIT ;  /* 0x000000000000094d */ /* 0x000fea0003800000 */
[----:B0-----:R-:W-:Y:S01]  /*4380*/  LOP3.LUT P0, RZ, R8, 0xff, RZ, 0xc0, !PT ;  /* 0x000000ff08ff7812 */ /* 0x001fe2000780c0ff */
[----:B------:R-:W-:Y:S02]  /*4390*/  IMAD.MOV.U32 R0, RZ, RZ, 0x1 ;  /* 0x00000001ff007424 */ /* 0x000fe400078e00ff */
[----:B------:R-:W-:-:S10]  /*43a0*/  IMAD.MOV.U32 R7, RZ, RZ, RZ ;  /* 0x000000ffff077224 */ /* 0x000fd400078e00ff */
[----:B------:R-:W-:Y:S05]  /*43b0*/  @!P0 BRA `(.L_x_103) ;  /* 0x0000000c00148947 */ /* 0x000fea0003800000 */
[----:B------:R-:W-:Y:S01]  /*43c0*/  LOP3.LUT P0, RZ, R4, 0x1f, RZ, 0xc0, !PT ;  /* 0x0000001f04ff7812 */ /* 0x000fe2000780c0ff */
[----:B------:R-:W-:Y:S01]  /*43d0*/  ULDC UR5, c[0x0][0x658] ;  /* 0x0001960000057ab9 */ /* 0x000fe20000000800 */
[----:B------:R-:W-:Y:S01]  /*43e0*/  UMOV UR6, 0xffffffff ;  /* 0xffffffff00067882 */ /* 0x000fe20000000000 */
[----:B------:R-:W-:Y:S01]  /*43f0*/  BSSY B0, `(.L_x_103) ;  /* 0x00000c1000007945 */ /* 0x000fe20003800000 */
[----:B------:R-:W-:Y:S01]  /*4400*/  USHF.L.U32 UR6, UR6, UR5, URZ ;  /* 0x0000000506067299 */ /* 0x000fe2000800063f */
[C---:B------:R-:W-:Y:S01]  /*4410*/  ISETP.NE.AND P2, PT, R3.reuse, RZ, PT ;  /* 0x000000ff0300720c */ /* 0x040fe20003f45270 */
[----:B------:R-:W-:Y:S01]  /*4420*/  IMAD.MOV.U32 R8, RZ, RZ, 0x1 ;  /* 0x00000001ff087424 */ /* 0x000fe200078e00ff */
[----:B------:R-:W-:Y:S01]  /*4430*/  ISETP.NE.OR P0, PT, R3, RZ, !P0 ;  /* 0x000000ff0300720c */ /* 0x000fe20004705670 */
[----:B------:R-:W-:Y:S01]  /*4440*/  IMAD.MOV.U32 R0, RZ, RZ, 0x1 ;  /* 0x00000001ff007424 */ /* 0x000fe200078e00ff */
[----:B------:R-:W-:Y:S01]  /*4450*/  LOP3.LUT R6, R16, 0x2, RZ, 0xfc, !PT ;  /* 0x0000000210067812 */ /* 0x000fe200078efcff */
[----:B------:R-:W-:Y:S01]  /*4460*/  IMAD.MOV.U32 R7, RZ, RZ, RZ ;  /* 0x000000ffff077224 */ /* 0x000fe200078e00ff */
[----:B------:R-:W-:Y:S01]  /*4470*/  ULDC UR4, c[0x0][0x600] ;  /* 0x0001800000047ab9 */ /* 0x000fe20000000800 */
[----:B------:R-:W-:Y:S01]  /*4480*/  UMOV UR7, 0x1 ;  /* 0x0000000100077882 */ /* 0x000fe20000000000 */
[----:B------:R-:W-:-:S02]  /*4490*/  UIADD3 UR19, UR40, 0x1, URZ ;  /* 0x0000000128137890 */ /* 0x000fc4000fffe03f */
[----:B------:R-:W-:Y:S02]  /*44a0*/  UIADD3 UR15, UR4, -0x1, URZ ;  /* 0xffffffff040f7890 */ /* 0x000fe4000fffe03f */
[----:B------:R-:W-:Y:S02]  /*44b0*/  USHF.L.U32 UR17, UR7, UR5, URZ ;  /* 0x0000000507117299 */ /* 0x000fe4000800063f */
[----:B------:R-:W-:Y:S01]  /*44c0*/  ULOP3.LUT UR16, URZ, UR6, URZ, 0x33, !UPT ;  /* 0x000000063f107292 */ /* 0x000fe2000f8e333f */
[----:B------:R-:W-:-:S11]  /*44d0*/  ULDC.64 UR20, c[0x0][0x198] ;  /* 0x0000660000147ab9 */ /* 0x000fd60000000a00 */
.L_x_115:
[----:B------:R-:W-:-:S03]  /*44e0*/  UMOV UR4, 0xffffffff ;  /* 0xffffffff00047882 */ /* 0x000fc60000000000 */
[----:B------:R-:W-:Y:S05]  /*44f0*/  BRA.DIV UR4, `(.L_x_104) ;  /* 0x0000000e04b47947 */ /* 0x000fea000b800000 */
[----:B------:R-:W-:-:S13]  /*4500*/  ELECT P6, URZ, PT ;  /* 0x00000000003f782f */ /* 0x000fda00038c0000 */
.L_x_127:
[----:B------:R-:W0:Y:S01]  /*4510*/  LDC R3, c[0x0][0x28c] ;  /* 0x0000a300ff037b82 */ /* 0x000e220000000800 */
[----:B------:R-:W-:Y:S01]  /*4520*/  BSSY B1, `(.L_x_105) ;  /* 0x0000035000017945 */ /* 0x000fe20003800000 */
[----:B0-----:R-:W-:-:S13]  /*4530*/  ISETP.LT.OR P6, PT, R3, 0x1, !P6 ;  /* 0x000000010300780c */ /* 0x001fda00077c1670 */
[----:B------:R-:W-:Y:S05]  /*4540*/  @P6 BRA `(.L_x_106) ;  /* 0x0000000000c86947 */ /* 0x000fea0003800000 */
[----:B------:R-:W-:Y:S02]  /*4550*/  IMAD.SHL.U32 R22, R22, 0x40, RZ ;  /* 0x0000004016167824 */ /* 0x000fe400078e00ff */
[----:B------:R-:W-:Y:S02]  /*4560*/  IMAD.SHL.U32 R19, R19, 0x40, RZ ;  /* 0x0000004013137824 */ /* 0x000fe400078e00ff */
[----:B------:R-:W-:Y:S02]  /*4570*/  IMAD.MOV.U32 R12, RZ, RZ, RZ ;  /* 0x000000ffff0c7224 */ /* 0x000fe400078e00ff */
[----:B------:R-:W-:Y:S02]  /*4580*/  IMAD.U32 R13, RZ, RZ, UR19 ;  /* 0x00000013ff0d7e24 */ /* 0x000fe4000f8e00ff */
[----:B------:R-:W-:Y:S02]  /*4590*/  IMAD.MOV.U32 R3, RZ, RZ, R0 ;  /* 0x000000ffff037224 */ /* 0x000fe400078e0000 */
[----:B------:R-:W-:-:S07]  /*45a0*/  IMAD.MOV.U32 R4, RZ, RZ, R7 ;  /* 0x000000ffff047224 */ /* 0x000fce00078e0007 */
.L_x_110:
[----:B------:R-:W0:Y:S01]  /*45b0*/  S2R R10, SR_CgaCtaId ;  /* 0x00000000000a7919 */ /* 0x000e220000008800 */
[----:B------:R-:W-:Y:S01]  /*45c0*/  MOV R5, 0x400 ;  /* 0x0000040000057802 */ /* 0x000fe20000000f00 */
[----:B------:R-:W1:Y:S03]  /*45d0*/  @!P2 LDC R9, c[0x0][0x500] ;  /* 0x00014000ff09ab82 */ /* 0x000e660000000800 */
[----:B0-----:R-:W-:Y:S02]  /*45e0*/  LEA R11, R10, R5, 0x18 ;  /* 0x000000050a0b7211 */ /* 0x001fe400078ec0ff */
[----:B------:R-:W-:-:S03]  /*45f0*/  SHF.L.U32 R5, R3, 0x1f, RZ ;  /* 0x0000001f03057819 */ /* 0x000fc600000006ff */
[----:B------:R-:W-:-:S04]  /*4600*/  IMAD R10, R4, 0x8, R11 ;  /* 0x00000008040a7824 */ /* 0x000fc800078e020b */
[----:B------:R-:W0:Y:S02]  /*4610*/  SYNCS.PHASECHK.TRANS64.TRYWAIT P1, [R10+URZ+0x18], R5 ;  /* 0x000018050a0075a7 */ /* 0x000e24000802017f */
[----:B01----:R-:W-:Y:S05]  /*4620*/  @!P1 BRA `(.L_x_107) ;  /* 0x0000000c00889947 */ /* 0x003fea0003800000 */
.L_x_128:
[----:B0-----:R-:W-:Y:S01]  /*4630*/  PRMT R5, R6, 0x9910, RZ ;  /* 0x0000991006057816 */ /* 0x001fe200000000ff */
[----:B------:R0:W-:Y:S03]  /*4640*/  @!P2 SYNCS.ARRIVE.TRANS64 RZ, [R10+URZ], R9 ;  /* 0x000000090affa9a7 */ /* 0x0001e6000800003f */
[----:B------:R-:W-:-:S13]  /*4650*/  ISETP.NE.AND P1, PT, R5, 0x2, PT ;  /* 0x000000020500780c */ /* 0x000fda0003f25270 */
[----:B0-----:R-:W-:Y:S05]  /*4660*/  @P1 BRA `(.L_x_108) ;  /* 0x0000000000041947 */ /* 0x001fea0003800000 */
[----:B------:R-:W-:Y:S01]  /*4670*/  BPT.TRAP 0x1 ;  /* 0x000000040000795c */ /* 0x000fe20000300000 */
.L_x_108:
[----:B------:R-:W-:Y:S05]  /*4680*/  @P0 BRA `(.L_x_109) ;  /* 0x0000000000040947 */ /* 0x000fea0003800000 */
[----:B------:R-:W-:Y:S01]  /*4690*/  BPT.TRAP 0x1 ;  /* 0x000000040000795c */ /* 0x000fe20000300000 */
.L_x_109:
[----:B------:R-:W-:Y:S01]  /*46a0*/  IMAD R11, R4, 0x2000, R11 ;  /* 0x00002000040b7824 */ /* 0x000fe200078e020b */
[----:B------:R-:W-:Y:S01]  /*46b0*/  R2UR UR9, R10 ;  /* 0x000000000a0972ca */ /* 0x000fe200000e0000 */
[----:B------:R-:W-:Y:S01]  /*46c0*/  VIADD R13, R13, 0xffffffff ;  /* 0xffffffff0d0d7836 */ /* 0x000fe20000000000 */
[----:B------:R-:W-:Y:S01]  /*46d0*/  UIADD3 UR4, UP0, UR20, 0xf0, URZ ;  /* 0x000000f014047890 */ /* 0x000fe2000ff1e03f */
[----:B------:R-:W-:Y:S01]  /*46e0*/  R2UR UR11, R19 ;  /* 0x00000000130b72ca */ /* 0x000fe200000e0000 */
[----:B------:R-:W-:Y:S01]  /*46f0*/  UIADD3 UR22, UP1, UR20, 0x1f0, URZ ;  /* 0x000001f014167890 */ /* 0x000fe2000ff3e03f */
[----:B------:R-:W-:Y:S01]  /*4700*/  R2UR UR8, R11 ;  /* 0x000000000b0872ca */ /* 0x000fe200000e0000 */
[----:B------:R-:W-:Y:S01]  /*4710*/  UIADD3.X UR5, URZ, UR21, URZ, UP0, !UPT ;  /* 0x000000153f057290 */ /* 0x000fe200087fe43f */
[----:B------:R-:W-:Y:S01]  /*4720*/  R2UR UR10, R12 ;  /* 0x000000000c0a72ca */ /* 0x000fe200000e0000 */
[----:B------:R-:W-:Y:S01]  /*4730*/  VIADD R4, R4, 0x1 ;  /* 0x0000000104047836 */ /* 0x000fe20000000000 */
[----:B------:R-:W-:Y:S01]  /*4740*/  R2UR UR12, R2 ;  /* 0x00000000020c72ca */ /* 0x000fe200000e0000 */
[----:B------:R-:W-:Y:S01]  /*4750*/  UIADD3.X UR23, URZ, UR21, URZ, UP1, !UPT ;  /* 0x000000153f177290 */ /* 0x000fe20008ffe43f */
[----:B------:R-:W-:Y:S01]  /*4760*/  R2UR UR18, R22 ;  /* 0x00000000161272ca */ /* 0x000fe200000e0000 */
[----:B------:R-:W-:Y:S01]  /*4770*/  UMOV UR6, 0x0 ;  /* 0x0000000000067882 */ /* 0x000fe20000000000 */
[----:B------:R-:W-:Y:S01]  /*4780*/  ISETP.GT.AND P3, PT, R13, 0x1, PT ;  /* 0x000000010d00780c */ /* 0x000fe20003f64270 */
[----:B------:R-:W-:Y:S01]  /*4790*/  UMOV UR7, 0x10000000 ;  /* 0x1000000000077882 */ /* 0x000fe20000000000 */
[----:B------:R-:W-:Y:S01]  /*47a0*/  ISETP.NE.AND P1, PT, R4, 0x3, PT ;  /* 0x000000030400780c */ /* 0x000fe20003f25270 */
[----:B------:R-:W-:-:S02]  /*47b0*/  VIADD R12, R12, 0x80 ;  /* 0x000000800c0c7836 */ /* 0x000fc40000000000 */
[----:B------:R-:W-:Y:S01]  /*47c0*/  UIADD3 UR13, UR8, 0x100, URZ ;  /* 0x00000100080d7890 */ /* 0x000fe2000fffe03f */
[----:B------:R-:W-:Y:S01]  /*47d0*/  SEL R10, RZ, 0x1, P1 ;  /* 0x00000001ff0a7807 */ /* 0x000fe20000800000 */
[----:B------:R-:W-:Y:S01]  /*47e0*/  UIADD3 UR14, UR8, 0x6100, URZ ;  /* 0x00006100080e7890 */ /* 0x000fe2000fffe03f */
[----:B------:R-:W-:Y:S02]  /*47f0*/  SEL R4, R4, RZ, P1 ;  /* 0x000000ff04047207 */ /* 0x000fe40000800000 */
[----:B------:R-:W-:Y:S02]  /*4800*/  LOP3.LUT R3, R3, R10, RZ, 0x3c, !PT ;  /* 0x0000000a03037212 */ /* 0x000fe400078e3cff */
[----:B------:R-:W-:Y:S02]  /*4810*/  UMOV UR8, UR13 ;  /* 0x0000000d00087c82 */ /* 0x000fe40008000000 */
[----:B------:R0:W-:Y:S02]  /*4820*/  UTMALDG.3D [UR8], [UR4], desc[UR6] ;  /* 0x00000608040075b4 */ /* 0x0001e40008011000 */
[----:B0-----:R-:W-:Y:S01]  /*4830*/  UMOV UR8, UR14 ;  /* 0x0000000e00087c82 */ /* 0x001fe20008000000 */
[----:B------:R-:W-:-:S02]  /*4840*/  UMOV UR11, UR18 ;  /* 0x00000012000b7c82 */ /* 0x000fc40008000000 */
[----:B------:R0:W-:Y:S02]  /*4850*/  UTMALDG.3D [UR8], [UR22], desc[UR6] ;  /* 0x00000608160075b4 */ /* 0x0001e40008011000 */
[----:B0-----:R-:W-:Y:S05]  /*4860*/  @P3 BRA `(.L_x_110) ;  /* 0xfffffffc00503947 */ /* 0x001fea000383ffff */
.L_x_106:
[----:B------:R-:W-:Y:S05]  /*4870*/  BSYNC B1 ;  /* 0x0000000000017941 */ /* 0x000fea0003800000 */
.L_x_105:
[----:B------:R-:W2:Y:S01]  /*4880*/  LDL.64 R10, [R1] ;  /* 0x00000000010a7983 */ /* 0x000ea20000100a00 */
[----:B------:R-:W-:Y:S01]  /*4890*/  LOP3.LUT P4, RZ, R8, 0xff, RZ, 0xc0, !PT ;  /* 0x000000ff08ff7812 */ /* 0x000fe2000788c0ff */
[----:B------:R-:W-:Y:S01]  /*48a0*/  VIADD R4, R7, UR40 ;  /* 0x0000002807047c36 */ /* 0x000fe20008000000 */
[----:B------:R-:W-:Y:S01]  /*48b0*/  ULDC.64 UR4, c[0x0][0x650] ;  /* 0x0001940000047ab9 */ /* 0x000fe20000000a00 */
[----:B------:R-:W-:Y:S01]  /*48c0*/  IMAD.U32 R7, RZ, RZ, UR40 ;  /* 0x00000028ff077e24 */ /* 0x000fe2000f8e00ff */
[----:B------:R-:W-:Y:S01]  /*48d0*/  UISETP.GE.U32.AND UP0, UPT, UR40, 0x3, UPT ;  /* 0x000000032800788c */ /* 0x000fe2000bf06070 */
[----:B------:R-:W-:Y:S01]  /*48e0*/  BSSY B1, `(.L_x_111) ;  /* 0x000006f000017945 */ /* 0x000fe20003800000 */
[----:B------:R-:W-:Y:S01]  /*48f0*/  ISETP.GT.U32.AND P1, PT, R4, 0x2, PT ;  /* 0x000000020400780c */ /* 0x000fe20003f24070 */
[----:B------:R-:W-:Y:S01]  /*4900*/  IMAD.MOV.U32 R19, RZ, RZ, -0x1 ;  /* 0xffffffffff137424 */ /* 0x000fe200078e00ff */
[----:B------:R-:W-:Y:S01]  /*4910*/  PRMT R8, RZ, 0x7610, R8 ;  /* 0x00007610ff087816 */ /* 0x000fe20000000008 */
[----:B------:R-:W-:Y:S01]  /*4920*/  IMAD.MOV.U32 R22, RZ, RZ, -0x1 ;  /* 0xffffffffff167424 */ /* 0x000fe200078e00ff */
[----:B------:R-:W-:-:S02]  /*4930*/  ISETP.LT.U32.AND P1, PT, R7, 0x3, P1 ;  /* 0x000000030700780c */ /* 0x000fc40000f21070 */
[----:B------:R-:W-:Y:S01]  /*4940*/  PLOP3.LUT P3, PT, PT, PT, UP0, 0x80, 0x0 ;  /* 0x000000000000781c */ /* 0x000fe20003f6f008 */
[----:B------:R-:W0:Y:S01]  /*4950*/  @P4 S2R R3, SR_CgaCtaId ;  /* 0x0000000000034919 */ /* 0x000e220000008800 */
[----:B------:R-:W-:-:S04]  /*4960*/  @P4 MOV R2, 0x400 ;  /* 0x0000040000024802 */ /* 0x000fc80000000f00 */
[----:B0-----:R-:W-:Y:S01]  /*4970*/  @P4 LEA R5, R3, R2, 0x18 ;  /* 0x0000000203054211 */ /* 0x001fe200078ec0ff */
[----:B------:R-:W-:-:S03]  /*4980*/  IMAD.WIDE.U32 R2, R4, -0x55555555, RZ ;  /* 0xaaaaaaab04027825 */ /* 0x000fc600078e00ff */
[----:B------:R0:W-:Y:S01]  /*4990*/  @P4 SYNCS.ARRIVE.TRANS64.A1T0 RZ, [R5+URZ+0x68], RZ ;  /* 0x000068ff05ff49a7 */ /* 0x0001e2000810003f */
[----:B------:R-:W-:Y:S01]  /*49a0*/  IMAD.MOV.U32 R2, RZ, RZ, -0x1 ;  /* 0xffffffffff027424 */ /* 0x000fe200078e00ff */
[----:B0-----:R-:W-:Y:S02]  /*49b0*/  SHF.R.U32.HI R5, RZ, 0x1, R3 ;  /* 0x00000001ff057819 */ /* 0x001fe40000011603 */
[----:B------:R-:W-:-:S03]  /*49c0*/  SEL R3, RZ, 0x1, !P1 ;  /* 0x00000001ff037807 */ /* 0x000fc60004800000 */
[----:B------:R-:W-:Y:S01]  /*49d0*/  IMAD R7, R5, -0x3, R4 ;  /* 0xfffffffd05077824 */ /* 0x000fe200078e0204 */
[----:B------:R-:W-:Y:S02]  /*49e0*/  LOP3.LUT R0, R0, R3, RZ, 0x3c, !PT ;  /* 0x0000000300007212 */ /* 0x000fe400078e3cff */
[----:B------:R-:W-:Y:S02]  /*49f0*/  PRMT R3, RZ, 0x7610, R3 ;  /* 0x00007610ff037816 */ /* 0x000fe40000000003 */
[----:B------:R-:W-:Y:S02]  /*4a00*/  @P3 LOP3.LUT R0, R0, 0x1, R5, 0x78, !PT ;  /* 0x0000000100003812 */ /* 0x000fe400078e7805 */
[----:B--2---:R-:W-:-:S04]  /*4a10*/  IADD3 R18, P4, R18, R10, RZ ;  /* 0x0000000a12127210 */ /* 0x004fc80007f9e0ff */
[----:B------:R-:W-:Y:S01]  /*4a20*/  ISETP.GE.U32.AND P1, PT, R18, UR4, PT ;  /* 0x0000000412007c0c */ /* 0x000fe2000bf26070 */
[----:B------:R-:W-:-:S05]  /*4a30*/  IMAD.X R17, R17, 0x1, R23, P4 ;  /* 0x0000000111117824 */ /* 0x000fca00020e0617 */
[----:B------:R-:W-:-:S13]  /*4a40*/  ISETP.GE.U32.AND.EX P1, PT, R17, UR5, PT, P1 ;  /* 0x0000000511007c0c */ /* 0x000fda000bf26110 */
[----:B------:R-:W-:Y:S05]  /*4a50*/  @P1 BRA `(.L_x_112) ;  /* 0x00000004005c1947 */ /* 0x000fea0003800000 */
[----:B------:R-:W0:Y:S01]  /*4a60*/  S2R R11, SR_CTAID.X ;  /* 0x00000000000b7919 */ /* 0x000e220000002500 */
[----:B------:R-:W-:Y:S01]  /*4a70*/  ULDC.64 UR4, c[0x0][0x628] ;  /* 0x00018a0000047ab9 */ /* 0x000fe20000000a00 */
[----:B------:R-:W1:Y:S01]  /*4a80*/  LDC R12, c[0x0][0x144] ;  /* 0x00005100ff0c7b82 */ /* 0x000e620000000800 */
[----:B------:R-:W-:Y:S01]  /*4a90*/  ISETP.NE.U32.AND P1, PT, RZ, UR4, PT ;  /* 0x00000004ff007c0c */ /* 0x000fe2000bf25070 */
[----:B------:R-:W2:Y:S01]  /*4aa0*/  S2R R9, SR_CTAID.Y ;  /* 0x0000000000097919 */ /* 0x000ea20000002600 */
[----:B------:R-:W-:Y:S01]  /*4ab0*/  ULDC UR6, c[0x0][0x150] ;  /* 0x0000540000067ab9 */ /* 0x000fe20000000800 */
[----:B------:R-:W-:Y:S01]  /*4ac0*/  ULDC UR7, c[0x0][0x630] ;  /* 0x00018c0000077ab9 */ /* 0x000fe20000000800 */
[----:B------:R-:W-:Y:S01]  /*4ad0*/  ISETP.NE.AND.EX P1, PT, RZ, UR5, PT, P1 ;  /* 0x00000005ff007c0c */ /* 0x000fe2000bf25310 */
[----:B------:R-:W-:Y:S01]  /*4ae0*/  IMAD.MOV.U32 R2, RZ, RZ, R18 ;  /* 0x000000ffff027224 */ /* 0x000fe200078e0012 */
[----:B0-----:R-:W-:-:S05]  /*4af0*/  I2FP.F32.U32 R3, R11 ;  /* 0x0000000b00037245 */ /* 0x001fca0000201000 */
[----:B------:R-:W-:Y:S01]  /*4b00*/  FMUL R14, R3, UR6 ;  /* 0x00000006030e7c20 */ /* 0x000fe20008400000 */
[----:B------:R-:W-:-:S05]  /*4b10*/  IMAD.MOV.U32 R3, RZ, RZ, R17 ;  /* 0x000000ffff037224 */ /* 0x000fca00078e0011 */
[----:B--2---:R-:W-:Y:S05]  /*4b20*/  @!P1 BRA `(.L_x_113) ;  /* 0x0000000000289947 */ /* 0x004fea0003800000 */
[----:B------:R-:W-:Y:S02]  /*4b30*/  ULDC UR6, c[0x0][0x634] ;  /* 0x00018d0000067ab9 */ /* 0x000fe40000000800 */
[----:B------:R-:W-:-:S05]  /*4b40*/  IADD3 R3, P1, R18, UR6, RZ ;  /* 0x0000000612037c10 */ /* 0x000fca000ff3e0ff */
[----:B------:R-:W-:-:S04]  /*4b50*/  IMAD.X R13, RZ, RZ, R17, P1 ;  /* 0x000000ffff0d7224 */ /* 0x000fc800008e0611 */
[----:B------:R-:W-:-:S04]  /*4b60*/  IMAD.WIDE.U32 R4, R13, UR4, RZ ;  /* 0x000000040d047c25 */ /* 0x000fc8000f8e00ff */
[----:B------:R-:W-:-:S04]  /*4b70*/  IMAD.WIDE.U32 R4, P1, R3, UR5, R4 ;  /* 0x0000000503047c25 */ /* 0x000fc8000f820004 */
[----:B------:R-:W-:-:S04]  /*4b80*/  IMAD.WIDE.U32 R2, R3, UR4, RZ ;  /* 0x0000000403027c25 */ /* 0x000fc8000f8e00ff */
[----:B------:R-:W-:Y:S01]  /*4b90*/  IMAD.MOV.U32 R2, RZ, RZ, R5 ;  /* 0x000000ffff027224 */ /* 0x000fe200078e0005 */
[----:B------:R-:W-:Y:S01]  /*4ba0*/  IADD3 RZ, P3, R3, R4, RZ ;  /* 0x0000000403ff7210 */ /* 0x000fe20007f7e0ff */
[----:B------:R-:W-:-:S04]  /*4bb0*/  IMAD.X R3, RZ, RZ, RZ, P1 ;  /* 0x000000ffff037224 */ /* 0x000fc800008e06ff */
[----:B------:R-:W-:-:S08]  /*4bc0*/  IMAD.WIDE.U32.X R2, R13, UR5, R2, P3 ;  /* 0x000000050d027c25 */ /* 0x000fd000098e0402 */
.L_x_113:
[--C-:B------:R-:W-:Y:S01]  /*4bd0*/  SHF.R.U64 R10, R2, UR7, R3.reuse ;  /* 0x00000007020a7c19 */ /* 0x100fe20008001203 */
[----:B------:R-:W0:Y:S01]  /*4be0*/  F2I.U32.TRUNC.NTZ R14, R14 ;  /* 0x0000000e000e7305 */ /* 0x000e22000020f000 */
[----:B------:R-:W-:Y:S01]  /*4bf0*/  SHF.R.U32.HI R2, RZ, UR7, R3 ;  /* 0x00000007ff027c19 */ /* 0x000fe20008011603 */
[----:B------:R-:W-:Y:S01]  /*4c00*/  ULDC.64 UR4, c[0x0][0x620] ;  /* 0x0001880000047ab9 */ /* 0x000fe20000000a00 */
[----:B------:R-:W-:Y:S01]  /*4c10*/  IADD3 R5, P1, RZ, -R10, RZ ;  /* 0x8000000aff057210 */ /* 0x000fe20007f3e0ff */
[----:B------:R-:W-:Y:S01]  /*4c20*/  IMAD.MOV.U32 R3, RZ, RZ, R17 ;  /* 0x000000ffff037224 */ /* 0x000fe200078e0011 */
[----:B------:R-:W-:-:S03]  /*4c30*/  ULDC.64 UR6, c[0x0][0x640] ;  /* 0x0001900000067ab9 */ /* 0x000fc60000000a00 */
[----:B------:R-:W-:Y:S01]  /*4c40*/  IMAD.X R2, RZ, RZ, ~R2, P1 ;  /* 0x000000ffff027224 */ /* 0x000fe200008e0e02 */
[----:B------:R-:W-:-:S03]  /*4c50*/  ISETP.NE.U32.AND P1, PT, RZ, UR6, PT ;  /* 0x00000006ff007c0c */ /* 0x000fc6000bf25070 */
[----:B------:R-:W-:Y:S01]  /*4c60*/  IMAD R4, R2, UR4, RZ ;  /* 0x0000000402047c24 */ /* 0x000fe2000f8e02ff */
[----:B------:R-:W-:Y:S01]  /*4c70*/  ISETP.NE.AND.EX P1, PT, RZ, UR7, PT, P1 ;  /* 0x00000007ff007c0c */ /* 0x000fe2000bf25310 */
[----:B------:R-:W-:-:S04]  /*4c80*/  IMAD.MOV.U32 R2, RZ, RZ, R18 ;  /* 0x000000ffff027224 */ /* 0x000fc800078e0012 */
[----:B------:R-:W-:Y:S01]  /*4c90*/  IMAD.WIDE.U32 R2, R5, UR4, R2 ;  /* 0x0000000405027c25 */ /* 0x000fe2000f8e0002 */
[----:B------:R-:W-:-:S03]  /*4ca0*/  ULDC UR4, c[0x0][0x618] ;  /* 0x0001860000047ab9 */ /* 0x000fc60000000800 */
[----:B------:R-:W-:Y:S01]  /*4cb0*/  IMAD R5, R5, UR5, R4 ;  /* 0x0000000505057c24 */ /* 0x000fe2000f8e0204 */
[----:B------:R-:W-:Y:S01]  /*4cc0*/  ULDC UR5, c[0x0][0x154] ;  /* 0x0000550000057ab9 */ /* 0x000fe20000000800 */
[----:B0-----:R-:W-:Y:S02]  /*4cd0*/  IMAD.MOV R4, RZ, RZ, -R14 ;  /* 0x000000ffff047224 */ /* 0x001fe400078e0a0e */
[----:B------:R-:W0:Y:S01]  /*4ce0*/  LDC R14, c[0x0][0x148] ;  /* 0x00005200ff0e7b82 */ /* 0x000e220000000800 */
[----:B------:R-:W-:Y:S02]  /*4cf0*/  IMAD.IADD R3, R3, 0x1, R5 ;  /* 0x0000000103037824 */ /* 0x000fe400078e0205 */
[----:B-1----:R-:W-:Y:S01]  /*4d00*/  IMAD R11, R12, R4, R11 ;  /* 0x000000040c0b7224 */ /* 0x002fe200078e020b */
[----:B------:R-:W-:Y:S02]  /*4d10*/  I2FP.F32.U32 R4, R9 ;  /* 0x0000000900047245 */ /* 0x000fe40000201000 */
[----:B------:R-:W-:-:S02]  /*4d20*/  SHF.R.U64 R12, R2, UR4, R3 ;  /* 0x00000004020c7c19 */ /* 0x000fc40008001203 */
[----:B------:R-:W-:Y:S01]  /*4d30*/  SHF.R.U32.HI R3, RZ, UR4, R3 ;  /* 0x00000004ff037c19 */ /* 0x000fe20008011603 */
[----:B------:R-:W-:Y:S01]  /*4d40*/  FMUL R4, R4, UR5 ;  /* 0x0000000504047c20 */ /* 0x000fe20008400000 */
[----:B------:R-:W-:Y:S02]  /*4d50*/  ULDC UR4, c[0x0][0x608] ;  /* 0x0001820000047ab9 */ /* 0x000fe40000000800 */
[--C-:B------:R-:W-:Y:S01]  /*4d60*/  SHF.R.U64 R15, R12, UR4, R3.reuse ;  /* 0x000000040c0f7c19 */ /* 0x100fe20008001203 */
[----:B------:R1:W2:Y:S01]  /*4d70*/  F2I.U32.TRUNC.NTZ R20, R4 ;  /* 0x0000000400147305 */ /* 0x0002a2000020f000 */
[----:B------:R-:W-:Y:S01]  /*4d80*/  SHF.R.U32.HI R2, RZ, UR4, R3 ;  /* 0x00000004ff027c19 */ /* 0x000fe20008011603 */
[----:B------:R-:W-:-:S03]  /*4d90*/  ULDC UR4, c[0x0][0x658] ;  /* 0x0001960000047ab9 */ /* 0x000fc60000000800 */
[--C-:B------:R-:W-:Y:S02]  /*4da0*/  SHF.R.U64 R13, R15, UR4, R2.reuse ;  /* 0x000000040f0d7c19 */ /* 0x100fe40008001202 */
[----:B------:R-:W-:-:S03]  /*4db0*/  SHF.R.U32.HI R19, RZ, UR4, R2 ;  /* 0x00000004ff137c19 */ /* 0x000fc60008011602 */
[----:B------:R-:W-:Y:S02]  /*4dc0*/  IMAD.MOV.U32 R2, RZ, RZ, R13 ;  /* 0x000000ffff027224 */ /* 0x000fe400078e000d */
[----:B------:R-:W-:Y:S01]  /*4dd0*/  IMAD.MOV.U32 R3, RZ, RZ, R19 ;  /* 0x000000ffff037224 */ /* 0x000fe200078e0013 */
[----:B-1----:R-:W-:Y:S06]  /*4de0*/  @!P1 BRA `(.L_x_114) ;  /* 0x0000000000289947 */ /* 0x002fec0003800000 */
        /* <DEDUP_REMOVED lines=10> */
.L_x_114:
[----:B------:R-:W1:Y:S01]  /*4e90*/  LDC R4, c[0x0][0x65c] ;  /* 0x00019700ff047b82 */ /* 0x000e620000000800 */
[----:B------:R-:W-:Y:S01]  /*4ea0*/  ULDC UR4, c[0x0][0x648] ;  /* 0x0001920000047ab9 */ /* 0x000fe20000000800 */
[----:B------:R-:W-:Y:S01]  /*4eb0*/  LOP3.LUT R15, R15, UR16, RZ, 0xc0, !PT ;  /* 0x000000100f0f7c12 */ /* 0x000fe2000f8ec0ff */
[----:B--2---:R-:W-:Y:S01]  /*4ec0*/  IMAD.MOV R20, RZ, RZ, -R20 ;  /* 0x000000ffff147224 */ /* 0x004fe200078e0a14 */
[----:B------:R-:W-:Y:S01]  /*4ed0*/  SHF.R.U64 R2, R2, UR4, R3 ;  /* 0x0000000402027c19 */ /* 0x000fe20008001203 */
[----:B------:R-:W-:Y:S01]  /*4ee0*/  ULDC UR4, c[0x0][0x638] ;  /* 0x00018e0000047ab9 */ /* 0x000fe20000000800 */
[----:B------:R-:W-:Y:S01]  /*4ef0*/  LOP3.LUT R12, R12, UR15, RZ, 0xc0, !PT ;  /* 0x0000000f0c0c7c12 */ /* 0x000fe2000f8ec0ff */
[----:B------:R-:W-:Y:S01]  /*4f00*/  ULDC UR5, c[0x0][0x610] ;  /* 0x0001840000057ab9 */ /* 0x000fe20000000800 */
[----:B------:R-:W-:Y:S01]  /*4f10*/  IMAD.MOV.U32 R3, RZ, RZ, 0x1 ;  /* 0x00000001ff037424 */ /* 0x000fe200078e00ff */
[----:B-1----:R-:W-:Y:S01]  /*4f20*/  ISETP.NE.AND P1, PT, R4, 0x1, PT ;  /* 0x000000010400780c */ /* 0x002fe20003f25270 */
[----:B------:R-:W-:-:S02]  /*4f30*/  IMAD.MOV R4, RZ, RZ, -R2 ;  /* 0x000000ffff047224 */ /* 0x000fc400078e0a02 */
[----:B------:R-:W-:Y:S02]  /*4f40*/  IMAD R2, R2, UR17, R15 ;  /* 0x0000001102027c24 */ /* 0x000fe4000f8e020f */
[----:B------:R-:W-:Y:S01]  /*4f50*/  IMAD R13, R4, UR4, R13 ;  /* 0x00000004040d7c24 */ /* 0x000fe2000f8e020d */
[----:B------:R-:W-:-:S07]  /*4f60*/  ULDC UR4, c[0x0][0x600] ;  /* 0x0001800000047ab9 */ /* 0x000fce0000000800 */
[----:B0-----:R-:W-:-:S04]  /*4f70*/  @P1 IMAD R11, R14, R20, R9 ;  /* 0x000000140e0b1224 */ /* 0x001fc800078e0209 */
[----:B------:R-:W-:Y:S02]  /*4f80*/  IMAD R11, R2, UR5, R11 ;  /* 0x00000005020b7c24 */ /* 0x000fe4000f8e020b */
[----:B------:R-:W-:-:S05]  /*4f90*/  IMAD R2, R13, UR4, R12 ;  /* 0x000000040d027c24 */ /* 0x000fca000f8e020c */
[----:B------:R-:W-:Y:S02]  /*4fa0*/  SEL R22, R2, R11, !P1 ;  /* 0x0000000b02167207 */ /* 0x000fe40004800000 */
[----:B------:R-:W-:Y:S01]  /*4fb0*/  SEL R19, R11, R2, !P1 ;  /* 0x000000020b137207 */ /* 0x000fe20004800000 */
[----:B------:R-:W-:-:S07]  /*4fc0*/  IMAD.MOV.U32 R2, RZ, RZ, R10 ;  /* 0x000000ffff027224 */ /* 0x000fce00078e000a */
.L_x_112:
[----:B------:R-:W-:Y:S05]  /*4fd0*/  BSYNC B1 ;  /* 0x0000000000017941 */ /* 0x000fea0003800000 */
.L_x_111:
[----:B------:R-:W-:-:S13]  /*4fe0*/  LOP3.LUT P1, RZ, R3, 0xff, RZ, 0xc0, !PT ;  /* 0x000000ff03ff7812 */ /* 0x000fda000782c0ff */
[----:B------:R-:W-:Y:S05]  /*4ff0*/  @P1 BRA `(.L_x_115) ;  /* 0xfffffff400381947 */ /* 0x000fea000383ffff */
[----:B------:R-:W-:Y:S05]  /*5000*/  BSYNC B0 ;  /* 0x0000000000007941 */ /* 0x000fea0003800000 */
.L_x_103:
[----:B------:R-:W-:-:S03]  /*5010*/  UMOV UR4, 0xffffffff ;  /* 0xffffffff00047882 */ /* 0x000fc60000000000 */
[----:B------:R-:W-:Y:S05]  /*5020*/  BRA.DIV UR4, `(.L_x_116) ;  /* 0x00000006041c7947 */ /* 0x000fea000b800000 */
[----:B------:R-:W-:-:S13]  /*5030*/  ELECT P6, URZ, PT ;  /* 0x00000000003f782f */ /* 0x000fda00038c0000 */
.L_x_131:
[----:B------:R-:W-:Y:S04]  /*5040*/  BSSY B0, `(.L_x_117) ;  /* 0x0000022000007945 */ /* 0x000fe80003800000 */
[----:B------:R-:W-:Y:S05]  /*5050*/  @!P6 BRA `(.L_x_118) ;  /* 0x000000000080e947 */ /* 0x000fea0003800000 */
[----:B------:R-:W-:-:S04]  /*5060*/  LOP3.LUT R16, R16, 0x2, RZ, 0xfc, !PT ;  /* 0x0000000210107812 */ /* 0x000fc800078efcff */
[----:B------:R-:W-:-:S13]  /*5070*/  ISETP.NE.AND P0, PT, R16, 0x3, PT ;  /* 0x000000031000780c */ /* 0x000fda0003f05270 */
[----:B------:R-:W-:Y:S05]  /*5080*/  @!P0 BRA `(.L_x_119) ;  /* 0x0000000000048947 */ /* 0x000fea0003800000 */
[----:B------:R-:W-:Y:S01]  /*5090*/  BPT.TRAP 0x1 ;  /* 0x000000040000795c */ /* 0x000fe20000300000 */
.L_x_119:
[----:B------:R-:W0:Y:S01]  /*50a0*/  S2R R3, SR_CgaCtaId ;  /* 0x0000000000037919 */ /* 0x000e220000008800 */
[----:B------:R-:W-:Y:S02]  /*50b0*/  MOV R2, 0x400 ;  /* 0x0000040000027802 */ /* 0x000fe40000000f00 */
[----:B------:R-:W-:Y:S02]  /*50c0*/  SHF.L.U32 R4, R0, 0x1f, RZ ;  /* 0x0000001f00047819 */ /* 0x000fe400000006ff */
[----:B0-----:R-:W-:-:S05]  /*50d0*/  LEA R2, R3, R2, 0x18 ;  /* 0x0000000203027211 */ /* 0x001fca00078ec0ff */
[----:B------:R-:W-:-:S04]  /*50e0*/  VIADD R2, R2, 0x18 ;  /* 0x0000001802027836 */ /* 0x000fc80000000000 */
[C---:B------:R-:W-:Y:S02]  /*50f0*/  IMAD R9, R7.reuse, 0x8, R2 ;  /* 0x0000000807097824 */ /* 0x040fe400078e0202 */
[----:B------:R-:W-:Y:S02]  /*5100*/  VIADD R7, R7, 0x1 ;  /* 0x0000000107077836 */ /* 0x000fe40000000000 */
[----:B------:R-:W0:Y:S03]  /*5110*/  SYNCS.PHASECHK.TRANS64.TRYWAIT P0, [R9+URZ], R4 ;  /* 0x00000004090075a7 */ /* 0x000e26000800017f */
[----:B------:R-:W-:-:S04]  /*5120*/  ISETP.NE.AND P1, PT, R7, 0x3, PT ;  /* 0x000000030700780c */ /* 0x000fc80003f25270 */
[----:B------:R-:W-:Y:S02]  /*5130*/  SEL R3, RZ, 0x1, P1 ;  /* 0x00000001ff037807 */ /* 0x000fe40000800000 */
[----:B------:R-:W-:Y:S02]  /*5140*/  SEL R7, R7, RZ, P1 ;  /* 0x000000ff07077207 */ /* 0x000fe40000800000 */
[----:B------:R-:W-:-:S03]  /*5150*/  LOP3.LUT R11, R0, R3, RZ, 0x3c, !PT ;  /* 0x00000003000b7212 */ /* 0x000fc600078e3cff */
[----:B------:R-:W-:Y:S01]  /*5160*/  IMAD R6, R7, 0x8, R2 ;  /* 0x0000000807067824 */ /* 0x000fe200078e0202 */
[----:B------:R-:W-:Y:S01]  /*5170*/  SHF.L.U32 R5, R11, 0x1f, RZ ;  /* 0x0000001f0b057819 */ /* 0x000fe200000006ff */
[----:B0-----:R-:W-:Y:S06]  /*5180*/  @!P0 BRA `(.L_x_120) ;  /* 0x0000000000e48947 */ /* 0x001fec0003800000 */
.L_x_132:
[----:B------:R-:W1:Y:S01]  /*5190*/  SYNCS.PHASECHK.TRANS64.TRYWAIT P0, [R6+URZ], R5 ;  /* 0x00000005060075a7 */ /* 0x000e62000800017f */
[----:B------:R-:W-:-:S05]  /*51a0*/  VIADD R0, R7, 0x1 ;  /* 0x0000000107007836 */ /* 0x000fca0000000000 */
[----:B------:R-:W-:-:S04]  /*51b0*/  ISETP.NE.AND P1, PT, R0, 0x3, PT ;  /* 0x000000030000780c */ /* 0x000fc80003f25270 */
[----:B0-----:R-:W-:Y:S02]  /*51c0*/  SEL R4, RZ, 0x1, P1 ;  /* 0x00000001ff047807 */ /* 0x001fe40000800000 */
[----:B------:R-:W-:Y:S02]  /*51d0*/  SEL R3, R0, RZ, P1 ;  /* 0x000000ff00037207 */ /* 0x000fe40000800000 */
[----:B------:R-:W-:Y:S01]  /*51e0*/  LOP3.LUT R0, R11, R4, RZ, 0x3c, !PT ;  /* 0x000000040b007212 */ /* 0x000fe200078e3cff */
[----:B-1----:R-:W-:Y:S06]  /*51f0*/  @!P0 BRA `(.L_x_121) ;  /* 0x0000000000dc8947 */ /* 0x002fec0003800000 */
.L_x_133:
[----:B------:R-:W-:Y:S01]  /*5200*/  IMAD R3, R3, 0x8, R2 ;  /* 0x0000000803037824 */ /* 0x000fe200078e0202 */
[----:B------:R-:W-:-:S07]  /*5210*/  SHF.L.U32 R0, R0, 0x1f, RZ ;  /* 0x0000001f00007819 */ /* 0x000fce00000006ff */
.L_x_122:
[----:B-1----:R1:W2:Y:S02]  /*5220*/  SYNCS.PHASECHK.TRANS64.TRYWAIT P0, [R3+URZ], R0 ;  /* 0x00000000030075a7 */ /* 0x0022a4000800017f */
[----:B--2---:R-:W-:Y:S05]  /*5230*/  @!P0 NANOSLEEP.SYNCS 0x989680 ;  /* 0x009896800000895d */ /* 0x004fea0003900000 */
[----:B------:R-:W2:Y:S02]  /*5240*/  @!P0 SYNCS.PHASECHK.TRANS64 P0, [R3+URZ], R0 ;  /* 0x00000000030085a7 */ /* 0x000ea4000800007f */
[----:B--2---:R-:W-:Y:S05]  /*5250*/  @!P0 BRA `(.L_x_122) ;  /* 0xfffffffc00f08947 */ /* 0x004fea000383ffff */
.L_x_118:
[----:B------:R-:W-:Y:S05]  /*5260*/  BSYNC B0 ;  /* 0x0000000000007941 */ /* 0x000fea0003800000 */
.L_x_117:
[----:B------:R-:W-:Y:S05]  /*5270*/  EXIT ;  /* 0x000000000000794d */ /* 0x000fea0003800000 */
.L_x_15:
[----:B-1----:R1:W2:Y:S02]  /*5280*/  SYNCS.PHASECHK.TRANS64.TRYWAIT P0, [R63+URZ], R0 ;  /* 0x000000003f0075a7 */ /* 0x0022a4000800017f */
[----:B--2---:R-:W-:Y:S05]  /*5290*/  @!P0 NANOSLEEP.SYNCS 0x989680 ;  /* 0x009896800000895d */ /* 0x004fea0003900000 */
[----:B------:R-:W2:Y:S02]  /*52a0*/  @!P0 SYNCS.PHASECHK.TRANS64 P0, [R63+URZ], R0 ;  /* 0x000000003f0085a7 */ /* 0x000ea4000800007f */
[----:B--2---:R-:W-:Y:S05]  /*52b0*/  @!P0 BRA `(.L_x_15) ;  /* 0xfffffffc00f08947 */ /* 0x004fea000383ffff */
[----:B------:R-:W-:Y:S05]  /*52c0*/  BRA `(.L_x_123) ;  /* 0xffffffc000807947 */ /* 0x000fea000383ffff */
.L_x_20:
[----:B--2---:R2:W3:Y:S02]  /*52d0*/  SYNCS.PHASECHK.TRANS64.TRYWAIT P1, [R3+URZ], R0 ;  /* 0x00000000030075a7 */ /* 0x0044e4000802017f */
[----:B---3--:R-:W-:Y:S05]  /*52e0*/  @!P1 NANOSLEEP.SYNCS 0x989680 ;  /* 0x009896800000995d */ /* 0x008fea0003900000 */
[----:B------:R-:W3:Y:S02]  /*52f0*/  @!P1 SYNCS.PHASECHK.TRANS64 P1, [R3+URZ], R0 ;  /* 0x00000000030095a7 */ /* 0x000ee4000802007f */
[----:B---3--:R-:W-:Y:S05]  /*5300*/  @!P1 BRA `(.L_x_20) ;  /* 0xfffffffc00f09947 */ /* 0x008fea000383ffff */
[----:B------:R-:W-:Y:S05]  /*5310*/  BRA `(.L_x_19) ;  /* 0xffffffc000e87947 */ /* 0x000fea000383ffff */
.L_x_25:
[----:B--2---:R-:W-:-:S04]  /*5320*/  IMAD.U32 R4, RZ, RZ, UR4 ;  /* 0x00000004ff047e24 */ /* 0x004fc8000f8e00ff */
[----:B------:R2:W3:Y:S03]  /*5330*/  SYNCS.PHASECHK.TRANS64.TRYWAIT P1, [R4+URZ], R3 ;  /* 0x00000003040075a7 */ /* 0x0004e6000802017f */
[----:B---3--:R-:W-:Y:S05]  /*5340*/  @!P1 NANOSLEEP.SYNCS 0x989680 ;  /* 0x009896800000995d */ /* 0x008fea0003900000 */
[----:B------:R-:W3:Y:S02]  /*5350*/  @!P1 SYNCS.PHASECHK.TRANS64 P1, [R4+URZ], R3 ;  /* 0x00000003040095a7 */ /* 0x000ee4000802007f */
[----:B---3--:R-:W-:Y:S05]  /*5360*/  @!P1 BRA `(.L_x_25) ;  /* 0xfffffffc00ec9947 */ /* 0x008fea000383ffff */
[----:B------:R-:W-:Y:S05]  /*5370*/  BRA `(.L_x_24) ;  /* 0xffffffc400a07947 */ /* 0x000fea000383ffff */
.L_x_31:
[----:B---3--:R3:W4:Y:S02]  /*5380*/  SYNCS.PHASECHK.TRANS64.TRYWAIT P0, [R63+URZ+0x10], R0 ;  /* 0x000010003f0075a7 */ /* 0x008724000800017f */
[----:B----4-:R-:W-:Y:S05]  /*5390*/  @!P0 NANOSLEEP.SYNCS 0x989680 ;  /* 0x009896800000895d */ /* 0x010fea0003900000 */
[----:B------:R-:W4:Y:S02]  /*53a0*/  @!P0 SYNCS.PHASECHK.TRANS64 P0, [R63+URZ+0x10], R0 ;  /* 0x000010003f0085a7 */ /* 0x000f24000800007f */
[----:B----4-:R-:W-:Y:S05]  /*53b0*/  @!P0 BRA `(.L_x_31) ;  /* 0xfffffffc00f08947 */ /* 0x010fea000383ffff */
[----:B------:R-:W-:Y:S05]  /*53c0*/  BRA `(.L_x_124) ;  /* 0xffffffc800d87947 */ /* 0x000fea000383ffff */
.L_x_104:
[----:B------:R-:W-:Y:S01]  /*53d0*/  BSSY B1, `(.L_x_125) ;  /* 0x0000006000017945 */ /* 0x000fe20003800000 */
[----:B------:R-:W-:-:S07]  /*53e0*/  IMAD.MOV.U32 R15, RZ, RZ, -0x1 ;  /* 0xffffffffff0f7424 */ /* 0x000fce00078e00ff */
[----:B-----5:R-:W-:Y:S05]  /*53f0*/  WARPSYNC.COLLECTIVE R15, `(.L_x_126) ;  /* 0x000000000f0c7348 */ /* 0x020fea0003c00000 */
[----:B------:R-:W-:Y:S02]  /*5400*/  ELECT P6, UR62, PT ;  /* 0x00000000003e782f */ /* 0x000fe400038c0000 */
[----:B------:R-:W-:Y:S01]  /*5410*/  MOV R14, UR62 ;  /* 0x0000003e000e7c02 */ /* 0x000fe20008000f00 */
[----:B-----5:R-:W-:Y:S10]  /*5420*/  ENDCOLLECTIVE ;  /* 0x000000000000791b */ /* 0x020ff40003800000 */
.L_x_126:
[----:B------:R-:W-:Y:S05]  /*5430*/  BSYNC B1 ;  /* 0x0000000000017941 */ /* 0x000fea0003800000 */
.L_x_125:
[----:B------:R-:W-:Y:S05]  /*5440*/  BRA `(.L_x_127) ;  /* 0xfffffff000307947 */ /* 0x000fea000383ffff */
.L_x_107:
[----:B0-----:R0:W1:Y:S02]  /*5450*/  SYNCS.PHASECHK.TRANS64.TRYWAIT P1, [R10+URZ+0x18], R5 ;  /* 0x000018050a0075a7 */ /* 0x001064000802017f */
[----:B-1----:R-:W-:Y:S05]  /*5460*/  @!P1 NANOSLEEP.SYNCS 0x989680 ;  /* 0x009896800000995d */ /* 0x002fea0003900000 */
[----:B------:R-:W1:Y:S02]  /*5470*/  @!P1 SYNCS.PHASECHK.TRANS64 P1, [R10+URZ+0x18], R5 ;  /* 0x000018050a0095a7 */ /* 0x000e64000802007f */
[----:B-1----:R-:W-:Y:S05]  /*5480*/  @!P1 BRA `(.L_x_107) ;  /* 0xfffffffc00f09947 */ /* 0x002fea000383ffff */
[----:B------:R-:W-:Y:S05]  /*5490*/  BRA `(.L_x_128) ;  /* 0xfffffff000647947 */ /* 0x000fea000383ffff */
.L_x_116:
[----:B------:R-:W-:Y:S01]  /*54a0*/  BSSY B0, `(.L_x_129) ;  /* 0x0000006000007945 */ /* 0x000fe20003800000 */
[----:B------:R-:W-:-:S07]  /*54b0*/  IMAD.MOV.U32 R15, RZ, RZ, -0x1 ;  /* 0xffffffffff0f7424 */ /* 0x000fce00078e00ff */
[----:B-----5:R-:W-:Y:S05]  /*54c0*/  WARPSYNC.COLLECTIVE R15, `(.L_x_130) ;  /* 0x000000000f0c7348 */ /* 0x020fea0003c00000 */
[----:B------:R-:W-:Y:S02]  /*54d0*/  ELECT P6, UR62, PT ;  /* 0x00000000003e782f */ /* 0x000fe400038c0000 */
[----:B------:R-:W-:Y:S01]  /*54e0*/  MOV R14, UR62 ;  /* 0x0000003e000e7c02 */ /* 0x000fe20008000f00 */
[----:B-----5:R-:W-:Y:S10]  /*54f0*/  ENDCOLLECTIVE ;  /* 0x000000000000791b */ /* 0x020ff40003800000 */
.L_x_130:
[----:B------:R-:W-:Y:S05]  /*5500*/  BSYNC B0 ;  /* 0x0000000000007941 */ /* 0x000fea0003800000 */
.L_x_129:
[----:B------:R-:W-:Y:S05]  /*5510*/  BRA `(.L_x_131) ;  /* 0xfffffff800c87947 */ /* 0x000fea000383ffff */
.L_x_120:
[----:B0-----:R0:W1:Y:S02]  /*5520*/  SYNCS.PHASECHK.TRANS64.TRYWAIT P0, [R9+URZ], R4 ;  /* 0x00000004090075a7 */ /* 0x001064000800017f */
[----:B-1----:R-:W-:Y:S05]  /*5530*/  @!P0 NANOSLEEP.SYNCS 0x989680 ;  /* 0x009896800000895d */ /* 0x002fea0003900000 */
[----:B------:R-:W1:Y:S02]  /*5540*/  @!P0 SYNCS.PHASECHK.TRANS64 P0, [R9+URZ], R4 ;  /* 0x00000004090085a7 */ /* 0x000e64000800007f */
[----:B-1----:R-:W-:Y:S05]  /*5550*/  @!P0 BRA `(.L_x_120) ;  /* 0xfffffffc00f08947 */ /* 0x002fea000383ffff */
[----:B------:R-:W-:Y:S05]  /*5560*/  BRA `(.L_x_132) ;  /* 0xfffffffc00087947 */ /* 0x000fea000383ffff */
.L_x_121:
[----:B0-----:R0:W1:Y:S02]  /*5570*/  SYNCS.PHASECHK.TRANS64.TRYWAIT P0, [R6+URZ], R5 ;  /* 0x00000005060075a7 */ /* 0x001064000800017f */
[----:B-1----:R-:W-:Y:S05]  /*5580*/  @!P0 NANOSLEEP.SYNCS 0x989680 ;  /* 0x009896800000895d */ /* 0x002fea0003900000 */
[----:B------:R-:W1:Y:S02]  /*5590*/  @!P0 SYNCS.PHASECHK.TRANS64 P0, [R6+URZ], R5 ;  /* 0x00000005060085a7 */ /* 0x000e64000800007f */
[----:B-1----:R-:W-:Y:S05]  /*55a0*/  @!P0 BRA `(.L_x_121) ;  /* 0xfffffffc00f08947 */ /* 0x002fea000383ffff */
[----:B------:R-:W-:Y:S05]  /*55b0*/  BRA `(.L_x_133) ;  /* 0xfffffffc00107947 */ /* 0x000fea000383ffff */
.L_x_134:
[----:B------:R-:W-:-:S00]  /*55c0*/  BRA `(.L_x_134) ;  /* 0xfffffffc00fc7947 */ /* 0x000fc0000383ffff */
[----:B------:R-:W-:-:S00]  /*55d0*/  NOP ;  /* 0x0000000000007918 */ /* 0x000fc00000000000 */
        /* <DEDUP_REMOVED lines=10> */
.L_x_135:


//--------------------- .nv.global.init           --------------------------
	.section	.nv.global.init,"aw",@progbits
.nv.global.init:
	.type		$str$22,@object
	.size		$str$22,($str$23 - $str$22)
$str$22:
        /*0000*/ 	.byte	0x6b, 0x5f, 0x74, 0x69, 0x6c, 0x65, 0x5f, 0x63, 0x6f, 0x75, 0x6e, 0x74, 0x20, 0x3e, 0x3d, 0x20
        /*0010*/ 	.byte	0x31, 0x00
	.type		$str$23,@object
	.size		$str$23,(__unnamed_1 - $str$23)
$str$23:
        /*0012*/ 	.byte	0x2f, 0x74, 0x6d, 0x70, 0x2f, 0x63, 0x75, 0x74, 0x6c, 0x61, 0x73, 0x73, 0x5f, 0x73, 0x77, 0x65
        /*0022*/ 	.byte	0x65, 0x70, 0x5f, 0x73, 0x72, 0x63, 0x2f, 0x69, 0x6e, 0x63, 0x6c, 0x75, 0x64, 0x65, 0x2f, 0x63
        /*0032*/ 	.byte	0x75, 0x74, 0x6c, 0x61, 0x73, 0x73, 0x2f, 0x67, 0x65, 0x6d, 0x6d, 0x2f, 0x63, 0x6f, 0x6c, 0x6c
        /*0042*/ 	.byte	0x65, 0x63, 0x74, 0x69, 0x76, 0x65, 0x2f, 0x73, 0x6d, 0x39, 0x30, 0x5f, 0x6d, 0x6d, 0x61, 0x5f
        /*0052*/ 	.byte	0x74, 0x6d, 0x61, 0x5f, 0x67, 0x6d, 0x6d, 0x61, 0x5f, 0x73, 0x73, 0x5f, 0x77, 0x61, 0x72, 0x70
        /*0062*/ 	.byte	0x73, 0x70, 0x65, 0x63, 0x69, 0x61, 0x6c, 0x69, 0x7a, 0x65, 0x64, 0x2e, 0x68, 0x70, 0x70, 0x00
	.type		__unnamed_1,@object
	.size		__unnamed_1,(.L_0 - __unnamed_1)
__unnamed_1:
        /*0072*/ 	.byte	0x76, 0x6f, 0x69, 0x64, 0x20, 0x63, 0x75, 0x74, 0x6c, 0x61, 0x73, 0x73, 0x3a, 0x3a, 0x67, 0x65
        /* <DEDUP_REMOVED lines=171> */
        /*0b32*/ 	.byte	0x65, 0x3a, 0x3a, 0x69, 0x64, 0x65, 0x6e, 0x74, 0x69, 0x74, 0x79, 0x5d, 0x00
.L_0:


//--------------------- .nv.shared._ZN7cutlass13device_kernelINS_4gemm6kernel13GemmUniversalIN4cute5tupleIJiiiiEEENS1_10collective13CollectiveMmaINS1_34MainloopSm90TmaGmmaWarpSpecializedILi3ENS5_IJNS4_1CILi1EEESB_SB_EEENS1_32KernelTmaWarpSpecializedPingpongEEENS5_IJNSA_ILi64EEESF_NSA_ILi128EEEEEEaNS5_IJlSB_lEEEaSI_NS4_8TiledMMAINS4_8MMA_AtomIJNS4_4SM904GMMA26MMA_64x64x32_S32S8S8_SS_TNEEEENS4_6LayoutISC_NS5_IJNSA_ILi0EEESQ_SQ_EEEEENS5_IJNS4_10UnderscoreEST_ST_EEEEENS4_13SM90_TMA_LOADENS4_14ComposedLayoutINS4_7SwizzleILi3ELi4ELi3EEENS4_18smem_ptr_flag_bitsILi8EEENSP_INS5_IJNSA_ILi8EEESG_EEENS5_IJSG_SB_EEEEEEEvNS4_8identityESW_S16_vS17_EENS_8epilogue10collective6detail29Sm90TmaWarpSpecializedAdapterINS1A_15DefaultEpilogueIaSI_SI_NS19_6thread17LinearCombinationIaLi1EiiLNS1E_9ScaleType4KindE0ELNS_15FloatRoundStyleE2EaEENS1_15EpilogueDefaultEEEEEvvEEEEvNT_6ParamsE --------------------------
	.section	.nv.shared._ZN7cutlass13device_kernelINS_4gemm6kernel13GemmUniversalIN4cute5tupleIJiiiiEEENS1_10collective13CollectiveMmaINS1_34MainloopSm90TmaGmmaWarpSpecializedILi3ENS5_IJNS4_1CILi1EEESB_SB_EEENS1_32KernelTmaWarpSpecializedPingpongEEENS5_IJNSA_ILi64EEESF_NSA_ILi128EEEEEEaNS5_IJlSB_lEEEaSI_NS4_8TiledMMAINS4_8MMA_AtomIJNS4_4SM904GMMA26MMA_64x64x32_S32S8S8_SS_TNEEEENS4_6LayoutISC_NS5_IJNSA_ILi0EEESQ_SQ_EEEEENS5_IJNS4_10UnderscoreEST_ST_EEEEENS4_13SM90_TMA_LOADENS4_14ComposedLayoutINS4_7SwizzleILi3ELi4ELi3EEENS4_18smem_ptr_flag_bitsILi8EEENSP_INS5_IJNSA_ILi8EEESG_EEENS5_IJSG_SB_EEEEEEEvNS4_8identityESW_S16_vS17_EENS_8epilogue10collective6detail29Sm90TmaWarpSpecializedAdapterINS1A_15DefaultEpilogueIaSI_SI_NS19_6thread17LinearCombinationIaLi1EiiLNS1E_9ScaleType4KindE0ELNS_15FloatRoundStyleE2EaEENS1_15EpilogueDefaultEEEEEvvEEEEvNT_6ParamsE,"aw",@nobits
	.sectionflags	@""
	.align	16
	.zero		1024


//--------------------- .nv.shared.reserved.0     --------------------------
	.section	.nv.shared.reserved.0,"aw",@nobits
	.weak		__nv_reservedSMEM_offset_0_alias
	.size		__nv_reservedSMEM_offset_0_alias, 0, 0
	.other		__nv_reservedSMEM_offset_0_alias,@"STO_CUDA_RESERVED_SHARED STV_DEFAULT"
__nv_reservedSMEM_offset_0_alias:
	.zero		0


//--------------------- .nv.global                --------------------------
	.section	.nv.global,"aw",@nobits
.nv.global:
	.type		_ZN39_INTERNAL_e4eec862_4_k_cu_91ad7658_45264cute1_E,@object
	.size		_ZN39_INTERNAL_e4eec862_4_k_cu_91ad7658_45264cute1_E,(_ZN39_INTERNAL_e4eec862_4_k_cu_91ad7658_45264cuda3std3__45__cpo6cbeginE - _ZN39_INTERNAL_e4eec862_4_k_cu_91ad7658_45264cute1_E)
_ZN39_INTERNAL_e4eec862_4_k_cu_91ad7658_45264cute1_E:
	.zero		1
	.type		_ZN39_INTERNAL_e4eec862_4_k_cu_91ad7658_45264cuda3std3__45__cpo6cbeginE,@object
	.size		_ZN39_INTERNAL_e4eec862_4_k_cu_91ad7658_45264cuda3std3__45__cpo6cbeginE,(_ZN39_INTERNAL_e4eec862_4_k_cu_91ad7658_45264cuda3std3__48in_placeE - _ZN39_INTERNAL_e4eec862_4_k_cu_91ad7658_45264cuda3std3__45__cpo6cbeginE)
_ZN39_INTERNAL_e4eec862_4_k_cu_91ad7658_45264cuda3std3__45__cpo6cbeginE:
	.zero		1
	.type		_ZN39_INTERNAL_e4eec862_4_k_cu_91ad7658_45264cuda3std3__48in_placeE,@object
	.size		_ZN39_INTERNAL_e4eec862_4_k_cu_91ad7658_45264cuda3std3__48in_placeE,(_ZN39_INTERNAL_e4eec862_4_k_cu_91ad7658_45264cuda3std6ranges3__45__cpo9iter_moveE - _ZN39_INTERNAL_e4eec862_4_k_cu_91ad7658_45264cuda3std3__48in_placeE)
_ZN39_INTERNAL_e4eec862_4_k_cu_91ad7658_45264cuda3std3__48in_placeE:
	.zero		1
	.type		_ZN39_INTERNAL_e4eec862_4_k_cu_91ad7658_45264cuda3std6ranges3__45__cpo9iter_moveE,@object
	.size		_ZN39_INTERNAL_e4eec862_4_k_cu_91ad7658_45264cuda3std6ranges3__45__cpo9iter_moveE,(_ZN39_INTERNAL_e4eec862_4_k_cu_91ad7658_45264cuda3std3__45__cpo5beginE - _ZN39_INTERNAL_e4eec862_4_k_cu_91ad7658_45264cuda3std6ranges3__45__cpo9iter_moveE)
_ZN39_INTERNAL_e4eec862_4_k_cu_91ad7658_45264cuda3std6ranges3__45__cpo9iter_moveE:
	.zero		1
	.type		_ZN39_INTERNAL_e4eec862_4_k_cu_91ad7658_45264cuda3std3__45__cpo5beginE,@object
	.size		_ZN39_INTERNAL_e4eec862_4_k_cu_91ad7658_45264cuda3std3__45__cpo5beginE,(_ZN39_INTERNAL_e4eec862_4_k_cu_91ad7658_45264cuda3std3__441_GLOBAL__N__e4eec862_4_k_cu_91ad7658_45266ignoreE - _ZN39_INTERNAL_e4eec862_4_k_cu_91ad7658_45264cuda3std3__45__cpo5beginE)
_ZN39_INTERNAL_e4eec862_4_k_cu_91ad7658_45264cuda3std3__45__cpo5beginE:
	.zero		1
	.type		_ZN39_INTERNAL_e4eec862_4_k_cu_91ad7658_45264cuda3std3__441_GLOBAL__N__e4eec862_4_k_cu_91ad7658_45266ignoreE,@object
	.size		_ZN39_INTERNAL_e4eec862_4_k_cu_91ad7658_45264cuda3std3__441_GLOBAL__N__e4eec862_4_k_cu_91ad7658_45266ignoreE,(_ZN39_INTERNAL_e4eec862_4_k_cu_91ad7658_45264cute7productE - _ZN39_INTERNAL_e4eec862_4_k_cu_91ad7658_45264cuda3std3__441_GLOBAL__N__e4eec862_4_k_cu_91ad7658_45266ignoreE)
_ZN39_INTERNAL_e4eec862_4_k_cu_91ad7658_45264cuda3std3__441_GLOBAL__N__e4eec862_4_k_cu_91ad7658_45266ignoreE:
	.zero		1
	.type		_ZN39_INTERNAL_e4eec862_4_k_cu_91ad7658_45264cute7productE,@object
	.size		_ZN39_INTERNAL_e4eec862_4_k_cu_91ad7658_45264cute7productE,(_ZN39_INTERNAL_e4eec862_4_k_cu_91ad7658_45264cuda3std3__45__cpo3endE - _ZN39_INTERNAL_e4eec862_4_k_cu_91ad7658_45264cute7productE)
_ZN39_INTERNAL_e4eec862_4_k_cu_91ad7658_45264cute7productE:
	.zero		1
	.type		_ZN39_INTERNAL_e4eec862_4_k_cu_91ad7658_45264cuda3std3__45__cpo3endE,@object
	.size		_ZN39_INTERNAL_e4eec862_4_k_cu_91ad7658_45264cuda3std3__45__cpo3endE,(_ZN39_INTERNAL_e4eec862_4_k_cu_91ad7658_45264cuda3std3__419piecewise_constructE - _ZN39_INTERNAL_e4eec862_4_k_cu_91ad7658_45264cuda3std3__45__cpo3endE)
_ZN39_INTERNAL_e4eec862_4_k_cu_91ad7658_45264cuda3std3__45__cpo3endE:
	.zero		1
	.type		_ZN39_INTERNAL_e4eec862_4_k_cu_91ad7658_45264cuda3std3__419piecewise_constructE,@object
	.size		_ZN39_INTERNAL_e4eec862_4_k_cu_91ad7658_45264cuda3std3__419piecewise_constructE,(_ZN39_INTERNAL_e4eec862_4_k_cu_91ad7658_45264cuda3std3__45__cpo4cendE - _ZN39_INTERNAL_e4eec862_4_k_cu_91ad7658_45264cuda3std3__419piecewise_constructE)
_ZN39_INTERNAL_e4eec862_4_k_cu_91ad7658_45264cuda3std3__419piecewise_constructE:
	.zero		1
	.type		_ZN39_INTERNAL_e4eec862_4_k_cu_91ad7658_45264cuda3std3__45__cpo4cendE,@object
	.size		_ZN39_INTERNAL_e4eec862_4_k_cu_91ad7658_45264cuda3std3__45__cpo4cendE,(_ZN39_INTERNAL_e4eec862_4_k_cu_91ad7658_45264cuda3std6ranges3__45__cpo4swapE - _ZN39_INTERNAL_e4eec862_4_k_cu_91ad7658_45264cuda3std3__45__cpo4cendE)
_ZN39_INTERNAL_e4eec862_4_k_cu_91ad7658_45264cuda3std3__45__cpo4cendE:
	.zero		1
	.type		_ZN39_INTERNAL_e4eec862_4_k_cu_91ad7658_45264cuda3std6ranges3__45__cpo4swapE,@object
	.size		_ZN39_INTERNAL_e4eec862_4_k_cu_91ad7658_45264cuda3std6ranges3__45__cpo4swapE,(.L_8 - _ZN39_INTERNAL_e4eec862_4_k_cu_91ad7658_45264cuda3std6ranges3__45__cpo4swapE)
_ZN39_INTERNAL_e4eec862_4_k_cu_91ad7658_45264cuda3std6ranges3__45__cpo4swapE:
	.zero		1
.L_8:


//--------------------- .nv.constant0._ZN7cutlass13device_kernelINS_4gemm6kernel13GemmUniversalIN4cute5tupleIJiiiiEEENS1_10collective13CollectiveMmaINS1_34MainloopSm90TmaGmmaWarpSpecializedILi3ENS5_IJNS4_1CILi1EEESB_SB_EEENS1_32KernelTmaWarpSpecializedPingpongEEENS5_IJNSA_ILi64EEESF_NSA_ILi128EEEEEEaNS5_IJlSB_lEEEaSI_NS4_8TiledMMAINS4_8MMA_AtomIJNS4_4SM904GMMA26MMA_64x64x32_S32S8S8_SS_TNEEEENS4_6LayoutISC_NS5_IJNSA_ILi0EEESQ_SQ_EEEEENS5_IJNS4_10UnderscoreEST_ST_EEEEENS4_13SM90_TMA_LOADENS4_14ComposedLayoutINS4_7SwizzleILi3ELi4ELi3EEENS4_18smem_ptr_flag_bitsILi8EEENSP_INS5_IJNSA_ILi8EEESG_EEENS5_IJSG_SB_EEEEEEEvNS4_8identityESW_S16_vS17_EENS_8epilogue10collective6detail29Sm90TmaWarpSpecializedAdapterINS1A_15DefaultEpilogueIaSI_SI_NS19_6thread17LinearCombinationIaLi1EiiLNS1E_9ScaleType4KindE0ELNS_15FloatRoundStyleE2EaEENS1_15EpilogueDefaultEEEEEvvEEEEvNT_6ParamsE --------------------------
	.section	.nv.constant0._ZN7cutlass13device_kernelINS_4gemm6kernel13GemmUniversalIN4cute5tupleIJiiiiEEENS1_10collective13CollectiveMmaINS1_34MainloopSm90TmaGmmaWarpSpecializedILi3ENS5_IJNS4_1CILi1EEESB_SB_EEENS1_32KernelTmaWarpSpecializedPingpongEEENS5_IJNSA_ILi64EEESF_NSA_ILi128EEEEEEaNS5_IJlSB_lEEEaSI_NS4_8TiledMMAINS4_8MMA_AtomIJNS4_4SM904GMMA26MMA_64x64x32_S32S8S8_SS_TNEEEENS4_6LayoutISC_NS5_IJNSA_ILi0EEESQ_SQ_EEEEENS5_IJNS4_10UnderscoreEST_ST_EEEEENS4_13SM90_TMA_LOADENS4_14ComposedLayoutINS4_7SwizzleILi3ELi4ELi3EEENS4_18smem_ptr_flag_bitsILi8EEENSP_INS5_IJNSA_ILi8EEESG_EEENS5_IJSG_SB_EEEEEEEvNS4_8identityESW_S16_vS17_EENS_8epilogue10collective6detail29Sm90TmaWarpSpecializedAdapterINS1A_15DefaultEpilogueIaSI_SI_NS19_6thread17LinearCombinationIaLi1EiiLNS1E_9ScaleType4KindE0ELNS_15FloatRoundStyleE2EaEENS1_15EpilogueDefaultEEEEEvvEEEEvNT_6ParamsE,"a",@progbits
	.sectionflags	@""
	.align	4
.nv.constant0._ZN7cutlass13device_kernelINS_4gemm6kernel13GemmUniversalIN4cute5tupleIJiiiiEEENS1_10collective13CollectiveMmaINS1_34MainloopSm90TmaGmmaWarpSpecializedILi3ENS5_IJNS4_1CILi1EEESB_SB_EEENS1_32KernelTmaWarpSpecializedPingpongEEENS5_IJNSA_ILi64EEESF_NSA_ILi128EEEEEEaNS5_IJlSB_lEEEaSI_NS4_8TiledMMAINS4_8MMA_AtomIJNS4_4SM904GMMA26MMA_64x64x32_S32S8S8_SS_TNEEEENS4_6LayoutISC_NS5_IJNSA_ILi0EEESQ_SQ_EEEEENS5_IJNS4_10UnderscoreEST_ST_EEEEENS4_13SM90_TMA_LOADENS4_14ComposedLayoutINS4_7SwizzleILi3ELi4ELi3EEENS4_18smem_ptr_flag_bitsILi8EEENSP_INS5_IJNSA_ILi8EEESG_EEENS5_IJSG_SB_EEEEEEEvNS4_8identityESW_S16_vS17_EENS_8epilogue10collective6detail29Sm90TmaWarpSpecializedAdapterINS1A_15DefaultEpilogueIaSI_SI_NS19_6thread17LinearCombinationIaLi1EiiLNS1E_9ScaleType4KindE0ELNS_15FloatRoundStyleE2EaEENS1_15EpilogueDefaultEEEEEvvEEEEvNT_6ParamsE:
	.zero		1664


//--------------------- SYMBOLS --------------------------

	.type		.nv.reservedSmem.offset0,@object
	.size		.nv.reservedSmem.offset0,0x4
	.type		__assertfail,@function
